	.target	sm_90a

	.elftype	@"ET_EXEC"


//--------------------- .note.nv.tkinfo           --------------------------
	.section	.note.nv.tkinfo,"",@"SHT_NOTE"
	.sectionflags	@"SHF_NOTE_NV_TKINFO"
	.tkinfo
        /*0018*/ 	.word	0x00000002
        /*0030*/ 	.string	""
        /*0030*/ 	.string	"ptxas"
        /*0030*/ 	.string	"Cuda compilation tools, release 13.0, V13.0.88"
        /*0030*/ 	.string	"Build cuda_13.0.r13.0/compiler.36424714_0"
        /*0030*/ 	.string	"-arch sm_90a -m 64 "



//--------------------- .note.nv.cuinfo           --------------------------
	.section	.note.nv.cuinfo,"",@"SHT_NOTE"
	.sectionflags	@"SHF_NOTE_NV_CUINFO"
        /*0018*/ 	.short	0x0002
        /*001a*/ 	.short	0x005a
        /*001c*/ 	.short	0x0082
	.zero		2


//--------------------- .nv.info                  --------------------------
	.section	.nv.info,"",@"SHT_CUDA_INFO"
	.align	4


	//----- nvinfo : EIATTR_REGCOUNT
	.align		4
        /*0000*/ 	.byte	0x04, 0x2f
        /*0002*/ 	.short	(.L_12 - .L_11)
	.align		4
.L_11:
        /*0004*/ 	.word	index@(_ZN7cutlass13device_kernelINS_4gemm6kernel13GemmUniversalIN4cute5tupleIJiiiiEEENS1_10collective13CollectiveMmaINS1_37MainloopSm90TmaGmmaWarpSpecializedFP8ILi2ENS5_IJNS4_1CILi2EEENSA_ILi1EEESC_EEENS1_35KernelTmaWarpSpecializedCooperativeEEENS5_IJNSA_ILi256EEENSA_ILi176EEESG_EEENS_12float_e4m3_tENS5_IJlSC_lEEESJ_SK_NS4_8TiledMMAINS4_8MMA_AtomIJNS4_4SM904GMMA30MMA_64x16x32_F32E4M3E4M3_SS_TNILNSO_7ScaleInE1ELSQ_1EEEEEENS4_6LayoutISD_NS5_IJSC_NSA_ILi0EEESU_EEEEENS5_IJNS4_10UnderscoreESX_SX_EEEEENS4_13SM90_TMA_LOADENS4_14ComposedLayoutINS4_7SwizzleILi3ELi4ELi3EEENS4_18smem_ptr_flag_bitsILi8EEENST_INS5_IJNSA_ILi8EEENSA_ILi128EEEEEENS5_IJS17_SC_EEEEEEEvNS4_8identityENS4_23SM90_TMA_LOAD_MULTICASTES1B_vS1C_EENS_8epilogue10collective6detail29Sm90TmaWarpSpecializedAdapterINS1G_15DefaultEpilogueISJ_SK_SK_NS1F_6thread17LinearCombinationISJ_Li1EffLNS1K_9ScaleType4KindE0ELNS_15FloatRoundStyleE2ESJ_EENS1_15EpilogueDefaultEEEEEvvEEEEvNT_6ParamsE)
        /*0008*/ 	.word	0x000000a8


	//----- nvinfo : EIATTR_FRAME_SIZE
	.align		4
.L_12:
        /*000c*/ 	.byte	0x04, 0x11
        /*000e*/ 	.short	(.L_14 - .L_13)
	.align		4
.L_13:
        /*0010*/ 	.word	index@(_ZN7cutlass13device_kernelINS_4gemm6kernel13GemmUniversalIN4cute5tupleIJiiiiEEENS1_10collective13CollectiveMmaINS1_37MainloopSm90TmaGmmaWarpSpecializedFP8ILi2ENS5_IJNS4_1CILi2EEENSA_ILi1EEESC_EEENS1_35KernelTmaWarpSpecializedCooperativeEEENS5_IJNSA_ILi256EEENSA_ILi176EEESG_EEENS_12float_e4m3_tENS5_IJlSC_lEEESJ_SK_NS4_8TiledMMAINS4_8MMA_AtomIJNS4_4SM904GMMA30MMA_64x16x32_F32E4M3E4M3_SS_TNILNSO_7ScaleInE1ELSQ_1EEEEEENS4_6LayoutISD_NS5_IJSC_NSA_ILi0EEESU_EEEEENS5_IJNS4_10UnderscoreESX_SX_EEEEENS4_13SM90_TMA_LOADENS4_14ComposedLayoutINS4_7SwizzleILi3ELi4ELi3EEENS4_18smem_ptr_flag_bitsILi8EEENST_INS5_IJNSA_ILi8EEENSA_ILi128EEEEEENS5_IJS17_SC_EEEEEEEvNS4_8identityENS4_23SM90_TMA_LOAD_MULTICASTES1B_vS1C_EENS_8epilogue10collective6detail29Sm90TmaWarpSpecializedAdapterINS1G_15DefaultEpilogueISJ_SK_SK_NS1F_6thread17LinearCombinationISJ_Li1EffLNS1K_9ScaleType4KindE0ELNS_15FloatRoundStyleE2ESJ_EENS1_15EpilogueDefaultEEEEEvvEEEEvNT_6ParamsE)
        /*0014*/ 	.word	0x000002a0


	//----- nvinfo : EIATTR_MIN_STACK_SIZE
	.align		4
.L_14:
        /*0018*/ 	.byte	0x04, 0x12
        /*001a*/ 	.short	(.L_16 - .L_15)
	.align		4
.L_15:
        /*001c*/ 	.word	index@(_ZN7cutlass13device_kernelINS_4gemm6kernel13GemmUniversalIN4cute5tupleIJiiiiEEENS1_10collective13CollectiveMmaINS1_37MainloopSm90TmaGmmaWarpSpecializedFP8ILi2ENS5_IJNS4_1CILi2EEENSA_ILi1EEESC_EEENS1_35KernelTmaWarpSpecializedCooperativeEEENS5_IJNSA_ILi256EEENSA_ILi176EEESG_EEENS_12float_e4m3_tENS5_IJlSC_lEEESJ_SK_NS4_8TiledMMAINS4_8MMA_AtomIJNS4_4SM904GMMA30MMA_64x16x32_F32E4M3E4M3_SS_TNILNSO_7ScaleInE1ELSQ_1EEEEEENS4_6LayoutISD_NS5_IJSC_NSA_ILi0EEESU_EEEEENS5_IJNS4_10UnderscoreESX_SX_EEEEENS4_13SM90_TMA_LOADENS4_14ComposedLayoutINS4_7SwizzleILi3ELi4ELi3EEENS4_18smem_ptr_flag_bitsILi8EEENST_INS5_IJNSA_ILi8EEENSA_ILi128EEEEEENS5_IJS17_SC_EEEEEEEvNS4_8identityENS4_23SM90_TMA_LOAD_MULTICASTES1B_vS1C_EENS_8epilogue10collective6detail29Sm90TmaWarpSpecializedAdapterINS1G_15DefaultEpilogueISJ_SK_SK_NS1F_6thread17LinearCombinationISJ_Li1EffLNS1K_9ScaleType4KindE0ELNS_15FloatRoundStyleE2ESJ_EENS1_15EpilogueDefaultEEEEEvvEEEEvNT_6ParamsE)
        /*0020*/ 	.word	0x000002a0
.L_16:


//--------------------- .nv.compat                --------------------------
	.section	.nv.compat,"",@"SHT_CUDA_COMPAT_INFO"
	.align	4
        /*0000*/ 	.byte	0x02, 0x09, 0x01, 0x00, 0x02, 0x02, 0x04, 0x00, 0x02, 0x05, 0x05, 0x00, 0x03, 0x07, 0x01, 0x01
        /*0010*/ 	.byte	0x02, 0x03, 0x01, 0x00, 0x02, 0x06, 0x01, 0x00, 0x04, 0x0b, 0x08, 0x00, 0x00, 0x00, 0x00, 0x00
        /*0020*/ 	.byte	0x00, 0x00, 0x00, 0x00


//--------------------- .nv.info._ZN7cutlass13device_kernelINS_4gemm6kernel13GemmUniversalIN4cute5tupleIJiiiiEEENS1_10collective13CollectiveMmaINS1_37MainloopSm90TmaGmmaWarpSpecializedFP8ILi2ENS5_IJNS4_1CILi2EEENSA_ILi1EEESC_EEENS1_35KernelTmaWarpSpecializedCooperativeEEENS5_IJNSA_ILi256EEENSA_ILi176EEESG_EEENS_12float_e4m3_tENS5_IJlSC_lEEESJ_SK_NS4_8TiledMMAINS4_8MMA_AtomIJNS4_4SM904GMMA30MMA_64x16x32_F32E4M3E4M3_SS_TNILNSO_7ScaleInE1ELSQ_1EEEEEENS4_6LayoutISD_NS5_IJSC_NSA_ILi0EEESU_EEEEENS5_IJNS4_10UnderscoreESX_SX_EEEEENS4_13SM90_TMA_LOADENS4_14ComposedLayoutINS4_7SwizzleILi3ELi4ELi3EEENS4_18smem_ptr_flag_bitsILi8EEENST_INS5_IJNSA_ILi8EEENSA_ILi128EEEEEENS5_IJS17_SC_EEEEEEEvNS4_8identityENS4_23SM90_TMA_LOAD_MULTICASTES1B_vS1C_EENS_8epilogue10collective6detail29Sm90TmaWarpSpecializedAdapterINS1G_15DefaultEpilogueISJ_SK_SK_NS1F_6thread17LinearCombinationISJ_Li1EffLNS1K_9ScaleType4KindE0ELNS_15FloatRoundStyleE2ESJ_EENS1_15EpilogueDefaultEEEEEvvEEEEvNT_6ParamsE --------------------------
	.section	.nv.info._ZN7cutlass13device_kernelINS_4gemm6kernel13GemmUniversalIN4cute5tupleIJiiiiEEENS1_10collective13CollectiveMmaINS1_37MainloopSm90TmaGmmaWarpSpecializedFP8ILi2ENS5_IJNS4_1CILi2EEENSA_ILi1EEESC_EEENS1_35KernelTmaWarpSpecializedCooperativeEEENS5_IJNSA_ILi256EEENSA_ILi176EEESG_EEENS_12float_e4m3_tENS5_IJlSC_lEEESJ_SK_NS4_8TiledMMAINS4_8MMA_AtomIJNS4_4SM904GMMA30MMA_64x16x32_F32E4M3E4M3_SS_TNILNSO_7ScaleInE1ELSQ_1EEEEEENS4_6LayoutISD_NS5_IJSC_NSA_ILi0EEESU_EEEEENS5_IJNS4_10UnderscoreESX_SX_EEEEENS4_13SM90_TMA_LOADENS4_14ComposedLayoutINS4_7SwizzleILi3ELi4ELi3EEENS4_18smem_ptr_flag_bitsILi8EEENST_INS5_IJNSA_ILi8EEENSA_ILi128EEEEEENS5_IJS17_SC_EEEEEEEvNS4_8identityENS4_23SM90_TMA_LOAD_MULTICASTES1B_vS1C_EENS_8epilogue10collective6detail29Sm90TmaWarpSpecializedAdapterINS1G_15DefaultEpilogueISJ_SK_SK_NS1F_6thread17LinearCombinationISJ_Li1EffLNS1K_9ScaleType4KindE0ELNS_15FloatRoundStyleE2ESJ_EENS1_15EpilogueDefaultEEEEEvvEEEEvNT_6ParamsE,"",@"SHT_CUDA_INFO"
	.sectionflags	@""
	.align	4


	//----- nvinfo : EIATTR_CUDA_API_VERSION
	.align		4
        /*0000*/ 	.byte	0x04, 0x37
        /*0002*/ 	.short	(.L_18 - .L_17)
.L_17:
        /*0004*/ 	.word	0x00000082


	//----- nvinfo : EIATTR_KPARAM_INFO
	.align		4
.L_18:
        /*0008*/ 	.byte	0x04, 0x17
        /*000a*/ 	.short	(.L_20 - .L_19)
.L_19:
        /*000c*/ 	.word	0x00000000
        /*0010*/ 	.short	0x0000
        /*0012*/ 	.short	0x0070
        /*0014*/ 	.byte	0x00, 0xf0, 0x01, 0x10


	//----- nvinfo : EIATTR_SPARSE_MMA_MASK
	.align		4
.L_20:
        /*0018*/ 	.byte	0x03, 0x50
        /*001a*/ 	.short	0x0000


	//----- nvinfo : EIATTR_MAXREG_COUNT
	.align		4
        /*001c*/ 	.byte	0x03, 0x1b
        /*001e*/ 	.short	0x00a8


	//----- nvinfo : EIATTR_NUM_BARRIERS
	.align		4
        /*0020*/ 	.byte	0x02, 0x4c
        /*0022*/ 	.byte	0x01
	.zero		1


	//----- nvinfo : EIATTR_ANNOTATIONS
	.align		4
        /*0024*/ 	.byte	0x04, 0x55
        /*0026*/ 	.short	(.L_22 - .L_21)


	//   ....[0]....
.L_21:
        /*0028*/ 	.word	0x00000001
        /*002c*/ 	.byte	0x50, 0x02, 0x00, 0x00, 0x01, 0x00, 0x00, 0x00, 0xf0, 0x06, 0x00, 0x00, 0x01, 0x00, 0x00, 0x00
        /* <DEDUP_REMOVED lines=657> */
        /*294c*/ 	.byte	0x40, 0xd3, 0x01, 0x00, 0x01, 0x00, 0x00, 0x00, 0x90, 0xd3, 0x01, 0x00


	//----- nvinfo : EIATTR_MERCURY_ISA_VERSION
	.align		4
.L_22:
        /*2958*/ 	.byte	0x03, 0x5f
        /*295a*/ 	.short	0x0101


	//----- nvinfo : EIATTR_INT_WARP_WIDE_INSTR_OFFSETS
	.align		4
        /*295c*/ 	.byte	0x04, 0x31
        /*295e*/ 	.short	(.L_24 - .L_23)


	//   ....[0]....
.L_23:
        /*2960*/ 	.word	0x00000530


	//   ....[1]....
        /*2964*/ 	.word	0x00000550


	//   ....[2]....
        /*2968*/ 	.word	0x000006c0


	//   ....[3]....
        /*296c*/ 	.word	0x0000e130


	//----- nvinfo : EIATTR_COOP_GROUP_MASK_REGIDS
	.align		4
.L_24:
        /*2970*/ 	.byte	0x04, 0x29
        /*2972*/ 	.short	(.L_26 - .L_25)


	//   ....[0]....
.L_25:
        /*2974*/ 	.word	0xffffffff


	//   ....[1]....
        /*2978*/ 	.word	0xffffffff


	//   ....[2]....
        /*297c*/ 	.word	0xffffffff


	//   ....[3]....
        /*2980*/ 	.word	0xffffffff


	//   ....[4]....
        /*2984*/ 	.word	0xffffffff


	//   ....[5]....
        /*2988*/ 	.word	0xffffffff


	//----- nvinfo : EIATTR_COOP_GROUP_INSTR_OFFSETS
	.align		4
.L_26:
        /*298c*/ 	.byte	0x04, 0x28
        /*298e*/ 	.short	(.L_28 - .L_27)


	//   ....[0]....
.L_27:
        /*2990*/ 	.word	0x00000070


	//   ....[1]....
        /*2994*/ 	.word	0x00000080


	//   ....[2]....
        /*2998*/ 	.word	0x000001b0


	//   ....[3]....
        /*299c*/ 	.word	0x000003a0


	//   ....[4]....
        /*29a0*/ 	.word	0x00000820


	//   ....[5]....
        /*29a4*/ 	.word	0x000019f0


	//----- nvinfo : EIATTR_REG_RECONFIG
	.align		4
.L_28:
        /*29a8*/ 	.byte	0x01, 0x54
	.zero		2


	//----- nvinfo : EIATTR_MBARRIER_INSTR_OFFSETS
	.align		4
        /*29ac*/ 	.byte	0x04, 0x39
        /*29ae*/ 	.short	(.L_30 - .L_29)


	//   ....[0]....
.L_29:
        /*29b0*/ 	.word	0x00000340
        /*29b4*/ 	.word	0x000000ff
        /*29b8*/ 	.word	0x00000000
        /*29bc*/ 	.short	0x0100
        /*29be*/ 	.byte	0x09
	.zero		1


	//   ....[1]....
        /*29c0*/ 	.word	0x00000350
        /*29c4*/ 	.word	0x000000ff
        /*29c8*/ 	.word	0x00000010
        /*29cc*/ 	.short	0x0100
        /*29ce*/ 	.byte	0x09
	.zero		1


	//   ....[2]....
        /*29d0*/ 	.word	0x00000360
        /*29d4*/ 	.word	0x000000ff
        /*29d8*/ 	.word	0x00000008
        /*29dc*/ 	.short	0x0100
        /*29de*/ 	.byte	0x09
	.zero		1


	//   ....[3]....
        /*29e0*/ 	.word	0x00000370
        /*29e4*/ 	.word	0x000000ff
        /*29e8*/ 	.word	0x00000018
        /*29ec*/ 	.short	0x0100
        /*29ee*/ 	.byte	0x09
	.zero		1


	//   ....[4]....
        /*29f0*/ 	.word	0x00000750
        /*29f4*/ 	.word	0x000000ff
        /*29f8*/ 	.word	0x00000030
        /*29fc*/ 	.short	0x0100
        /*29fe*/ 	.byte	0x06
	.zero		1


	//   ....[5]....
        /*2a00*/ 	.word	0x000007c0
        /*2a04*/ 	.word	0x000000ff
        /*2a08*/ 	.word	0x00000038
        /*2a0c*/ 	.short	0x0100
        /*2a0e*/ 	.byte	0x06
	.zero		1


	//   ....[6]....
        /*2a10*/ 	.word	0x00002530
        /*2a14*/ 	.word	0x000000ff
        /*2a18*/ 	.word	0x00000000
        /*2a1c*/ 	.short	0x010a
        /*2a1e*/ 	.byte	0x05
	.zero		1


	//   ....[7]....
        /*2a20*/ 	.word	0x00002590
        /*2a24*/ 	.word	0x000000ff
        /*2a28*/ 	.word	0x00000000
        /*2a2c*/ 	.short	0x010a
        /*2a2e*/ 	.byte	0x05
	.zero		1


	//   ....[8]....
        /*2a30*/ 	.word	0x000072e0
        /*2a34*/ 	.word	0x000000ff
        /*2a38*/ 	.word	0x00000000
        /*2a3c*/ 	.short	0x010a
        /*2a3e*/ 	.byte	0x08
	.zero		1


	//   ....[9]....
        /*2a40*/ 	.word	0x00007320
        /*2a44*/ 	.word	0x000000ff
        /*2a48*/ 	.word	0x00000000
        /*2a4c*/ 	.short	0x010a
        /*2a4e*/ 	.byte	0x08
	.zero		1


	//   ....[10]....
        /*2a50*/ 	.word	0x0000bf60
        /*2a54*/ 	.word	0x000000e5
        /*2a58*/ 	.word	0x00000000
        /*2a5c*/ 	.short	0x0101
        /*2a5e*/ 	.byte	0x3f
	.zero		1


	//   ....[11]....
        /*2a60*/ 	.word	0x0000e1d0
        /*2a64*/ 	.word	0x00000018
        /*2a68*/ 	.word	0x00000000
        /*2a6c*/ 	.short	0x0101
        /*2a6e*/ 	.byte	0x3f
	.zero		1


	//   ....[12]....
        /*2a70*/ 	.word	0x0001c5e0
        /*2a74*/ 	.word	0x0000000f
        /*2a78*/ 	.word	0x00000010
        /*2a7c*/ 	.short	0x010a
        /*2a7e*/ 	.byte	0x3f
	.zero		1


	//   ....[13]....
        /*2a80*/ 	.word	0x0001ca70
        /*2a84*/ 	.word	0x00000002
        /*2a88*/ 	.word	0x00000038
        /*2a8c*/ 	.short	0x0101
        /*2a8e*/ 	.byte	0x3f
	.zero		1


	//   ....[14]....
        /*2a90*/ 	.word	0x0001d200
        /*2a94*/ 	.word	0x00000005
        /*2a98*/ 	.word	0x00000000
        /*2a9c*/ 	.short	0x010a
        /*2a9e*/ 	.byte	0x3f
	.zero		1


	//   ....[15]....
        /*2aa0*/ 	.word	0x0001d280
        /*2aa4*/ 	.word	0x00000003
        /*2aa8*/ 	.word	0x00000000
        /*2aac*/ 	.short	0x010a
        /*2aae*/ 	.byte	0x3f
	.zero		1


	//   ....[16]....
        /*2ab0*/ 	.word	0x0001d2f0
        /*2ab4*/ 	.word	0x00000003
        /*2ab8*/ 	.word	0x00000000
        /*2abc*/ 	.short	0x010a
        /*2abe*/ 	.byte	0x3f
	.zero		1


	//   ....[17]....
        /*2ac0*/ 	.word	0x0001d360
        /*2ac4*/ 	.word	0x00000000
        /*2ac8*/ 	.word	0x00000000
        /*2acc*/ 	.short	0x010a
        /*2ace*/ 	.byte	0x3f
	.zero		1


	//   ....[18]....
        /*2ad0*/ 	.word	0x0001d440
        /*2ad4*/ 	.word	0x0000000f
        /*2ad8*/ 	.word	0x00000010
        /*2adc*/ 	.short	0x010a
        /*2ade*/ 	.byte	0x3f
	.zero		1


	//   ....[19]....
        /*2ae0*/ 	.word	0x0001d510
        /*2ae4*/ 	.word	0x00000005
        /*2ae8*/ 	.word	0x00000000
        /*2aec*/ 	.short	0x010a
        /*2aee*/ 	.byte	0x3f
	.zero		1


	//----- nvinfo : EIATTR_NUM_MBARRIERS
	.align		4
.L_30:
        /*2af0*/ 	.byte	0x03, 0x38
        /*2af2*/ 	.short	0x0006


	//----- nvinfo : EIATTR_EXIT_INSTR_OFFSETS
	.align		4
        /*2af4*/ 	.byte	0x04, 0x1c
        /*2af6*/ 	.short	(.L_32 - .L_31)


	//   ....[0]....
.L_31:
        /*2af8*/ 	.word	0x000009b0


	//   ....[1]....
        /*2afc*/ 	.word	0x00001290


	//   ....[2]....
        /*2b00*/ 	.word	0x0001bcc0


	//   ....[3]....
        /*2b04*/ 	.word	0x0001c250


	//   ....[4]....
        /*2b08*/ 	.word	0x0001d2d0


	//----- nvinfo : EIATTR_MAX_THREADS
	.align		4
.L_32:
        /*2b0c*/ 	.byte	0x04, 0x05
        /*2b0e*/ 	.short	(.L_34 - .L_33)
.L_33:
        /*2b10*/ 	.word	0x00000180
        /*2b14*/ 	.word	0x00000001
        /*2b18*/ 	.word	0x00000001


	//----- nvinfo : EIATTR_CRS_STACK_SIZE
	.align		4
.L_34:
        /*2b1c*/ 	.byte	0x04, 0x1e
        /*2b1e*/ 	.short	(.L_36 - .L_35)
.L_35:
        /*2b20*/ 	.word	0x00000000


	//----- nvinfo : EIATTR_CBANK_PARAM_SIZE
	.align		4
.L_36:
        /*2b24*/ 	.byte	0x03, 0x19
        /*2b26*/ 	.short	0x0470


	//----- nvinfo : EIATTR_PARAM_CBANK
	.align		4
        /*2b28*/ 	.byte	0x04, 0x0a
        /*2b2a*/ 	.short	(.L_38 - .L_37)
	.align		4
.L_37:
        /*2b2c*/ 	.word	index@(.nv.constant0._ZN7cutlass13device_kernelINS_4gemm6kernel13GemmUniversalIN4cute5tupleIJiiiiEEENS1_10collective13CollectiveMmaINS1_37MainloopSm90TmaGmmaWarpSpecializedFP8ILi2ENS5_IJNS4_1CILi2EEENSA_ILi1EEESC_EEENS1_35KernelTmaWarpSpecializedCooperativeEEENS5_IJNSA_ILi256EEENSA_ILi176EEESG_EEENS_12float_e4m3_tENS5_IJlSC_lEEESJ_SK_NS4_8TiledMMAINS4_8MMA_AtomIJNS4_4SM904GMMA30MMA_64x16x32_F32E4M3E4M3_SS_TNILNSO_7ScaleInE1ELSQ_1EEEEEENS4_6LayoutISD_NS5_IJSC_NSA_ILi0EEESU_EEEEENS5_IJNS4_10UnderscoreESX_SX_EEEEENS4_13SM90_TMA_LOADENS4_14ComposedLayoutINS4_7SwizzleILi3ELi4ELi3EEENS4_18smem_ptr_flag_bitsILi8EEENST_INS5_IJNSA_ILi8EEENSA_ILi128EEEEEENS5_IJS17_SC_EEEEEEEvNS4_8identityENS4_23SM90_TMA_LOAD_MULTICASTES1B_vS1C_EENS_8epilogue10collective6detail29Sm90TmaWarpSpecializedAdapterINS1G_15DefaultEpilogueISJ_SK_SK_NS1F_6thread17LinearCombinationISJ_Li1EffLNS1K_9ScaleType4KindE0ELNS_15FloatRoundStyleE2ESJ_EENS1_15EpilogueDefaultEEEEEvvEEEEvNT_6ParamsE)
        /*2b30*/ 	.short	0x0210
        /*2b32*/ 	.short	0x0470


	//----- nvinfo : EIATTR_SW_WAR
	.align		4
.L_38:
        /*2b34*/ 	.byte	0x04, 0x36
        /*2b36*/ 	.short	(.L_40 - .L_39)
.L_39:
        /*2b38*/ 	.word	0x00000008
.L_40:


//--------------------- .nv.callgraph             --------------------------
	.section	.nv.callgraph,"",@"SHT_CUDA_CALLGRAPH"
	.align	4
	.sectionentsize	8
	.align		4
        /*0000*/ 	.word	0x00000000
	.align		4
        /*0004*/ 	.word	0xffffffff
	.align		4
        /*0008*/ 	.word	0x00000000
	.align		4
        /*000c*/ 	.word	0xfffffffe
	.align		4
        /*0010*/ 	.word	0x00000000
	.align		4
        /*0014*/ 	.word	0xfffffffd
	.align		4
        /*0018*/ 	.word	0x00000000
	.align		4
        /*001c*/ 	.word	0xfffffffc


//--------------------- .nv.constant4             --------------------------
	.section	.nv.constant4,"a",@progbits
	.align	8
	.align		8
.nv.constant4:
        /*0000*/ 	.dword	_ZN39_INTERNAL_12fdcb7e_4_k_cu_40d5a755_73624cuda3std3__45__cpo5beginE
	.align		8
        /*0008*/ 	.dword	_ZN39_INTERNAL_12fdcb7e_4_k_cu_40d5a755_73624cuda3std3__45__cpo3endE
	.align		8
        /*0010*/ 	.dword	_ZN39_INTERNAL_12fdcb7e_4_k_cu_40d5a755_73624cuda3std3__45__cpo6cbeginE
	.align		8
        /*0018*/ 	.dword	_ZN39_INTERNAL_12fdcb7e_4_k_cu_40d5a755_73624cuda3std3__45__cpo4cendE
	.align		8
        /*0020*/ 	.dword	_ZN39_INTERNAL_12fdcb7e_4_k_cu_40d5a755_73624cuda3std3__441_GLOBAL__N__12fdcb7e_4_k_cu_40d5a755_73626ignoreE
	.align		8
        /*0028*/ 	.dword	_ZN39_INTERNAL_12fdcb7e_4_k_cu_40d5a755_73624cuda3std3__419piecewise_constructE
	.align		8
        /*0030*/ 	.dword	_ZN39_INTERNAL_12fdcb7e_4_k_cu_40d5a755_73624cuda3std3__48in_placeE
	.align		8
        /*0038*/ 	.dword	_ZN39_INTERNAL_12fdcb7e_4_k_cu_40d5a755_73624cuda3std6ranges3__45__cpo4swapE
	.align		8
        /*0040*/ 	.dword	_ZN39_INTERNAL_12fdcb7e_4_k_cu_40d5a755_73624cuda3std6ranges3__45__cpo9iter_moveE
	.align		8
        /*0048*/ 	.dword	_ZN39_INTERNAL_12fdcb7e_4_k_cu_40d5a755_73624cute7productE
	.align		8
        /*0050*/ 	.dword	_ZN39_INTERNAL_12fdcb7e_4_k_cu_40d5a755_73624cute1_E


//--------------------- .text._ZN7cutlass13device_kernelINS_4gemm6kernel13GemmUniversalIN4cute5tupleIJiiiiEEENS1_10collective13CollectiveMmaINS1_37MainloopSm90TmaGmmaWarpSpecializedFP8ILi2ENS5_IJNS4_1CILi2EEENSA_ILi1EEESC_EEENS1_35KernelTmaWarpSpecializedCooperativeEEENS5_IJNSA_ILi256EEENSA_ILi176EEESG_EEENS_12float_e4m3_tENS5_IJlSC_lEEESJ_SK_NS4_8TiledMMAINS4_8MMA_AtomIJNS4_4SM904GMMA30MMA_64x16x32_F32E4M3E4M3_SS_TNILNSO_7ScaleInE1ELSQ_1EEEEEENS4_6LayoutISD_NS5_IJSC_NSA_ILi0EEESU_EEEEENS5_IJNS4_10UnderscoreESX_SX_EEEEENS4_13SM90_TMA_LOADENS4_14ComposedLayoutINS4_7SwizzleILi3ELi4ELi3EEENS4_18smem_ptr_flag_bitsILi8EEENST_INS5_IJNSA_ILi8EEENSA_ILi128EEEEEENS5_IJS17_SC_EEEEEEEvNS4_8identityENS4_23SM90_TMA_LOAD_MULTICASTES1B_vS1C_EENS_8epilogue10collective6detail29Sm90TmaWarpSpecializedAdapterINS1G_15DefaultEpilogueISJ_SK_SK_NS1F_6thread17LinearCombinationISJ_Li1EffLNS1K_9ScaleType4KindE0ELNS_15FloatRoundStyleE2ESJ_EENS1_15EpilogueDefaultEEEEEvvEEEEvNT_6ParamsE --------------------------
	.section	.text._ZN7cutlass13device_kernelINS_4gemm6kernel13GemmUniversalIN4cute5tupleIJiiiiEEENS1_10collective13CollectiveMmaINS1_37MainloopSm90TmaGmmaWarpSpecializedFP8ILi2ENS5_IJNS4_1CILi2EEENSA_ILi1EEESC_EEENS1_35KernelTmaWarpSpecializedCooperativeEEENS5_IJNSA_ILi256EEENSA_ILi176EEESG_EEENS_12float_e4m3_tENS5_IJlSC_lEEESJ_SK_NS4_8TiledMMAINS4_8MMA_AtomIJNS4_4SM904GMMA30MMA_64x16x32_F32E4M3E4M3_SS_TNILNSO_7ScaleInE1ELSQ_1EEEEEENS4_6LayoutISD_NS5_IJSC_NSA_ILi0EEESU_EEEEENS5_IJNS4_10UnderscoreESX_SX_EEEEENS4_13SM90_TMA_LOADENS4_14ComposedLayoutINS4_7SwizzleILi3ELi4ELi3EEENS4_18smem_ptr_flag_bitsILi8EEENST_INS5_IJNSA_ILi8EEENSA_ILi128EEEEEENS5_IJS17_SC_EEEEEEEvNS4_8identityENS4_23SM90_TMA_LOAD_MULTICASTES1B_vS1C_EENS_8epilogue10collective6detail29Sm90TmaWarpSpecializedAdapterINS1G_15DefaultEpilogueISJ_SK_SK_NS1F_6thread17LinearCombinationISJ_Li1EffLNS1K_9ScaleType4KindE0ELNS_15FloatRoundStyleE2ESJ_EENS1_15EpilogueDefaultEEEEEvvEEEEvNT_6ParamsE,"ax",@progbits
	.align	128
.text._ZN7cutlass13device_kernelINS_4gemm6kernel13GemmUniversalIN4cute5tupleIJiiiiEEENS1_10collective13CollectiveMmaINS1_37MainloopSm90TmaGmmaWarpSpecializedFP8ILi2ENS5_IJNS4_1CILi2EEENSA_ILi1EEESC_EEENS1_35KernelTmaWarpSpecializedCooperativeEEENS5_IJNSA_ILi256EEENSA_ILi176EEESG_EEENS_12float_e4m3_tENS5_IJlSC_lEEESJ_SK_NS4_8TiledMMAINS4_8MMA_AtomIJNS4_4SM904GMMA30MMA_64x16x32_F32E4M3E4M3_SS_TNILNSO_7ScaleInE1ELSQ_1EEEEEENS4_6LayoutISD_NS5_IJSC_NSA_ILi0EEESU_EEEEENS5_IJNS4_10UnderscoreESX_SX_EEEEENS4_13SM90_TMA_LOADENS4_14ComposedLayoutINS4_7SwizzleILi3ELi4ELi3EEENS4_18smem_ptr_flag_bitsILi8EEENST_INS5_IJNSA_ILi8EEENSA_ILi128EEEEEENS5_IJS17_SC_EEEEEEEvNS4_8identityENS4_23SM90_TMA_LOAD_MULTICASTES1B_vS1C_EENS_8epilogue10collective6detail29Sm90TmaWarpSpecializedAdapterINS1G_15DefaultEpilogueISJ_SK_SK_NS1F_6thread17LinearCombinationISJ_Li1EffLNS1K_9ScaleType4KindE0ELNS_15FloatRoundStyleE2ESJ_EENS1_15EpilogueDefaultEEEEEvvEEEEvNT_6ParamsE:
        .type           _ZN7cutlass13device_kernelINS_4gemm6kernel13GemmUniversalIN4cute5tupleIJiiiiEEENS1_10collective13CollectiveMmaINS1_37MainloopSm90TmaGmmaWarpSpecializedFP8ILi2ENS5_IJNS4_1CILi2EEENSA_ILi1EEESC_EEENS1_35KernelTmaWarpSpecializedCooperativeEEENS5_IJNSA_ILi256EEENSA_ILi176EEESG_EEENS_12float_e4m3_tENS5_IJlSC_lEEESJ_SK_NS4_8TiledMMAINS4_8MMA_AtomIJNS4_4SM904GMMA30MMA_64x16x32_F32E4M3E4M3_SS_TNILNSO_7ScaleInE1ELSQ_1EEEEEENS4_6LayoutISD_NS5_IJSC_NSA_ILi0EEESU_EEEEENS5_IJNS4_10UnderscoreESX_SX_EEEEENS4_13SM90_TMA_LOADENS4_14ComposedLayoutINS4_7SwizzleILi3ELi4ELi3EEENS4_18smem_ptr_flag_bitsILi8EEENST_INS5_IJNSA_ILi8EEENSA_ILi128EEEEEENS5_IJS17_SC_EEEEEEEvNS4_8identityENS4_23SM90_TMA_LOAD_MULTICASTES1B_vS1C_EENS_8epilogue10collective6detail29Sm90TmaWarpSpecializedAdapterINS1G_15DefaultEpilogueISJ_SK_SK_NS1F_6thread17LinearCombinationISJ_Li1EffLNS1K_9ScaleType4KindE0ELNS_15FloatRoundStyleE2ESJ_EENS1_15EpilogueDefaultEEEEEvvEEEEvNT_6ParamsE,@function
        .size           _ZN7cutlass13device_kernelINS_4gemm6kernel13GemmUniversalIN4cute5tupleIJiiiiEEENS1_10collective13CollectiveMmaINS1_37MainloopSm90TmaGmmaWarpSpecializedFP8ILi2ENS5_IJNS4_1CILi2EEENSA_ILi1EEESC_EEENS1_35KernelTmaWarpSpecializedCooperativeEEENS5_IJNSA_ILi256EEENSA_ILi176EEESG_EEENS_12float_e4m3_tENS5_IJlSC_lEEESJ_SK_NS4_8TiledMMAINS4_8MMA_AtomIJNS4_4SM904GMMA30MMA_64x16x32_F32E4M3E4M3_SS_TNILNSO_7ScaleInE1ELSQ_1EEEEEENS4_6LayoutISD_NS5_IJSC_NSA_ILi0EEESU_EEEEENS5_IJNS4_10UnderscoreESX_SX_EEEEENS4_13SM90_TMA_LOADENS4_14ComposedLayoutINS4_7SwizzleILi3ELi4ELi3EEENS4_18smem_ptr_flag_bitsILi8EEENST_INS5_IJNSA_ILi8EEENSA_ILi128EEEEEENS5_IJS17_SC_EEEEEEEvNS4_8identityENS4_23SM90_TMA_LOAD_MULTICASTES1B_vS1C_EENS_8epilogue10collective6detail29Sm90TmaWarpSpecializedAdapterINS1G_15DefaultEpilogueISJ_SK_SK_NS1F_6thread17LinearCombinationISJ_Li1EffLNS1K_9ScaleType4KindE0ELNS_15FloatRoundStyleE2ESJ_EENS1_15EpilogueDefaultEEEEEvvEEEEvNT_6ParamsE,(.L_x_424 - _ZN7cutlass13device_kernelINS_4gemm6kernel13GemmUniversalIN4cute5tupleIJiiiiEEENS1_10collective13CollectiveMmaINS1_37MainloopSm90TmaGmmaWarpSpecializedFP8ILi2ENS5_IJNS4_1CILi2EEENSA_ILi1EEESC_EEENS1_35KernelTmaWarpSpecializedCooperativeEEENS5_IJNSA_ILi256EEENSA_ILi176EEESG_EEENS_12float_e4m3_tENS5_IJlSC_lEEESJ_SK_NS4_8TiledMMAINS4_8MMA_AtomIJNS4_4SM904GMMA30MMA_64x16x32_F32E4M3E4M3_SS_TNILNSO_7ScaleInE1ELSQ_1EEEEEENS4_6LayoutISD_NS5_IJSC_NSA_ILi0EEESU_EEEEENS5_IJNS4_10UnderscoreESX_SX_EEEEENS4_13SM90_TMA_LOADENS4_14ComposedLayoutINS4_7SwizzleILi3ELi4ELi3EEENS4_18smem_ptr_flag_bitsILi8EEENST_INS5_IJNSA_ILi8EEENSA_ILi128EEEEEENS5_IJS17_SC_EEEEEEEvNS4_8identityENS4_23SM90_TMA_LOAD_MULTICASTES1B_vS1C_EENS_8epilogue10collective6detail29Sm90TmaWarpSpecializedAdapterINS1G_15DefaultEpilogueISJ_SK_SK_NS1F_6thread17LinearCombinationISJ_Li1EffLNS1K_9ScaleType4KindE0ELNS_15FloatRoundStyleE2ESJ_EENS1_15EpilogueDefaultEEEEEvvEEEEvNT_6ParamsE)
        .other          _ZN7cutlass13device_kernelINS_4gemm6kernel13GemmUniversalIN4cute5tupleIJiiiiEEENS1_10collective13CollectiveMmaINS1_37MainloopSm90TmaGmmaWarpSpecializedFP8ILi2ENS5_IJNS4_1CILi2EEENSA_ILi1EEESC_EEENS1_35KernelTmaWarpSpecializedCooperativeEEENS5_IJNSA_ILi256EEENSA_ILi176EEESG_EEENS_12float_e4m3_tENS5_IJlSC_lEEESJ_SK_NS4_8TiledMMAINS4_8MMA_AtomIJNS4_4SM904GMMA30MMA_64x16x32_F32E4M3E4M3_SS_TNILNSO_7ScaleInE1ELSQ_1EEEEEENS4_6LayoutISD_NS5_IJSC_NSA_ILi0EEESU_EEEEENS5_IJNS4_10UnderscoreESX_SX_EEEEENS4_13SM90_TMA_LOADENS4_14ComposedLayoutINS4_7SwizzleILi3ELi4ELi3EEENS4_18smem_ptr_flag_bitsILi8EEENST_INS5_IJNSA_ILi8EEENSA_ILi128EEEEEENS5_IJS17_SC_EEEEEEEvNS4_8identityENS4_23SM90_TMA_LOAD_MULTICASTES1B_vS1C_EENS_8epilogue10collective6detail29Sm90TmaWarpSpecializedAdapterINS1G_15DefaultEpilogueISJ_SK_SK_NS1F_6thread17LinearCombinationISJ_Li1EffLNS1K_9ScaleType4KindE0ELNS_15FloatRoundStyleE2ESJ_EENS1_15EpilogueDefaultEEEEEvvEEEEvNT_6ParamsE,@"STO_CUDA_ENTRY STV_DEFAULT"
_ZN7cutlass13device_kernelINS_4gemm6kernel13GemmUniversalIN4cute5tupleIJiiiiEEENS1_10collective13CollectiveMmaINS1_37MainloopSm90TmaGmmaWarpSpecializedFP8ILi2ENS5_IJNS4_1CILi2EEENSA_ILi1EEESC_EEENS1_35KernelTmaWarpSpecializedCooperativeEEENS5_IJNSA_ILi256EEENSA_ILi176EEESG_EEENS_12float_e4m3_tENS5_IJlSC_lEEESJ_SK_NS4_8TiledMMAINS4_8MMA_AtomIJNS4_4SM904GMMA30MMA_64x16x32_F32E4M3E4M3_SS_TNILNSO_7ScaleInE1ELSQ_1EEEEEENS4_6LayoutISD_NS5_IJSC_NSA_ILi0EEESU_EEEEENS5_IJNS4_10UnderscoreESX_SX_EEEEENS4_13SM90_TMA_LOADENS4_14ComposedLayoutINS4_7SwizzleILi3ELi4ELi3EEENS4_18smem_ptr_flag_bitsILi8EEENST_INS5_IJNSA_ILi8EEENSA_ILi128EEEEEENS5_IJS17_SC_EEEEEEEvNS4_8identityENS4_23SM90_TMA_LOAD_MULTICASTES1B_vS1C_EENS_8epilogue10collective6detail29Sm90TmaWarpSpecializedAdapterINS1G_15DefaultEpilogueISJ_SK_SK_NS1F_6thread17LinearCombinationISJ_Li1EffLNS1K_9ScaleType4KindE0ELNS_15FloatRoundStyleE2ESJ_EENS1_15EpilogueDefaultEEEEEvvEEEEvNT_6ParamsE:
[----:B------:R-:W0:Y:S02]  /*0000*/  LDC R1, c[0x0][0x28] ;  /* 0x00000a00ff017b82 */ /* 0x000e240000000800 */
[----:B0-----:R-:W-:Y:S01]  /*0010*/  VIADD R1, R1, 0xfffffd60 ;  /* 0xfffffd6001017836 */ /* 0x001fe20000000000 */
[----:B------:R-:W0:Y:S01]  /*0020*/  S2R R4, SR_TID.X ;  /* 0x0000000000047919 */ /* 0x000e220000002100 */
[----:B------:R-:W-:Y:S01]  /*0030*/  ELECT P0, URZ, PT ;  /* 0x00000000003f782f */ /* 0x000fe20003800000 */
[----:B------:R-:W-:Y:S01]  /*0040*/  BSSY B0, `(.L_x_0) ;  /* 0x0000015000007945 */ /* 0x000fe20003800000 */
[--C-:B0-----:R-:W-:Y:S02]  /*0050*/  SHF.R.U32.HI R0, RZ, 0x5, R4.reuse ;  /* 0x00000005ff007819 */ /* 0x101fe40000011604 */
[----:B------:R-:W-:-:S03]  /*0060*/  SHF.R.U32.HI R2, RZ, 0x7, R4 ;  /* 0x00000007ff027819 */ /* 0x000fc60000011604 */
[----:B------:R-:W0:Y:S04]  /*0070*/  SHFL.IDX PT, R3, R0, RZ, 0x1f ;  /* 0x00001fff00037589 */ /* 0x000e2800000e0000 */
[----:B------:R-:W1:Y:S01]  /*0080*/  SHFL.IDX PT, R2, R2, RZ, 0x1f ;  /* 0x00001fff02027589 */ /* 0x000e6200000e0000 */
[----:B0-----:R-:W-:Y:S02]  /*0090*/  R2UR UR4, R3 ;  /* 0x00000000030472ca */ /* 0x001fe400000e0000 */
[----:B-1----:R-:W-:-:S11]  /*00a0*/  R2UR UR6, R2 ;  /* 0x00000000020672ca */ /* 0x002fd600000e0000 */
[----:B------:R-:W-:Y:S02]  /*00b0*/  USHF.R.S32.HI UR5, URZ, 0x1f, UR4 ;  /* 0x0000001f3f057899 */ /* 0x000fe40008011404 */
[----:B------:R-:W-:Y:S02]  /*00c0*/  ISETP.NE.OR P0, PT, RZ, UR4, !P0 ;  /* 0x00000004ff007c0c */ /* 0x000fe4000c705670 */
[----:B------:R-:W-:-:S04]  /*00d0*/  ULEA.HI UR5, UR5, UR4, URZ, 0x2 ;  /* 0x0000000405057291 */ /* 0x000fc8000f8f103f */
[----:B------:R-:W-:-:S04]  /*00e0*/  ULOP3.LUT UR5, UR5, 0xfffffffc, URZ, 0xc0, !UPT ;  /* 0xfffffffc05057892 */ /* 0x000fc8000f8ec03f */
[----:B------:R-:W-:-:S03]  /*00f0*/  UIADD3 UR8, UR4, -UR5, URZ ;  /* 0x8000000504087290 */ /* 0x000fc6000fffe03f */
[----:B------:R-:W-:Y:S09]  /*0100*/  @P0 BRA `(.L_x_1) ;  /* 0x0000000000200947 */ /* 0x000ff20003800000 */
[----:B------:R-:W-:Y:S02]  /*0110*/  ULDC.64 UR4, c[0x0][0x198] ;  /* 0x0000660000047ab9 */ /* 0x000fe40000000a00 */
[----:B------:R-:W-:Y:S02]  /*0120*/  UIADD3 UR10, UP0, UR4, 0xf0, URZ ;  /* 0x000000f0040a7890 */ /* 0x000fe4000ff1e03f */
[----:B------:R-:W-:Y:S02]  /*0130*/  UIADD3 UR4, UP1, UR4, 0x1f0, URZ ;  /* 0x000001f004047890 */ /* 0x000fe4000ff3e03f */
[----:B------:R-:W-:Y:S02]  /*0140*/  UIADD3.X UR11, URZ, UR5, URZ, UP0, !UPT ;  /* 0x000000053f0b7290 */ /* 0x000fe400087fe43f */
[----:B------:R-:W-:-:S07]  /*0150*/  UIADD3.X UR5, URZ, UR5, URZ, UP1, !UPT ;  /* 0x000000053f057290 */ /* 0x000fce0008ffe43f */
[----:B------:R0:W-:Y:S02]  /*0160*/  UTMACCTL.PF [UR10] ;  /* 0x000000000a0079b9 */ /* 0x0001e40008040000 */
[----:B------:R0:W-:Y:S02]  /*0170*/  UTMACCTL.PF [UR4] ;  /* 0x00000000040079b9 */ /* 0x0001e40008040000 */
[----:B0-----:R-:W-:Y:S01]  /*0180*/  NOP ;  /* 0x0000000000007918 */ /* 0x001fe20000000000 */
.L_x_1:
[----:B------:R-:W-:Y:S05]  /*0190*/  BSYNC B0 ;  /* 0x0000000000007941 */ /* 0x000fea0003800000 */
.L_x_0:
[----:B------:R-:W-:Y:S01]  /*01a0*/  UISETP.NE.AND UP0, UPT, UR8, 0x3, UPT ;  /* 0x000000030800788c */ /* 0x000fe2000bf05270 */
[----:B------:R-:W0:Y:S01]  /*01b0*/  SHFL.IDX PT, R3, R0, RZ, 0x1f ;  /* 0x00001fff00037589 */ /* 0x000e2200000e0000 */
[----:B------:R-:W-:Y:S02]  /*01c0*/  UIADD3 UR10, UR6, -0x1, URZ ;  /* 0xffffffff060a7890 */ /* 0x000fe4000fffe03f */
[----:B------:R-:W-:Y:S01]  /*01d0*/  ISETP.NE.AND P1, PT, RZ, UR6, PT ;  /* 0x00000006ff007c0c */ /* 0x000fe2000bf25270 */
[----:B------:R-:W-:Y:S02]  /*01e0*/  UISETP.EQ.OR UP0, UPT, UR8, URZ, !UP0 ;  /* 0x0000003f0800728c */ /* 0x000fe4000c702670 */
[----:B------:R-:W-:Y:S02]  /*01f0*/  UISETP.GE.U32.AND UP1, UPT, UR10, 0x2, UPT ;  /* 0x000000020a00788c */ /* 0x000fe4000bf26070 */
[----:B------:R-:W-:-:S04]  /*0200*/  UISETP.EQ.AND UP0, UPT, UR6, URZ, UP0 ;  /* 0x0000003f0600728c */ /* 0x000fc80008702270 */
[----:B------:R-:W-:-:S04]  /*0210*/  USEL UR4, URZ, 0x1, !UP0 ;  /* 0x000000013f047887 */ /* 0x000fc8000c000000 */
[----:B------:R-:W-:-:S06]  /*0220*/  USEL UR4, UR4, 0x2, UP1 ;  /* 0x0000000204047887 */ /* 0x000fcc0008800000 */
[----:B------:R-:W-:Y:S01]  /*0230*/  IMAD.U32 R2, RZ, RZ, UR4 ;  /* 0x00000004ff027e24 */ /* 0x000fe2000f8e00ff */
[----:B0-----:R-:W-:-:S04]  /*0240*/  ISETP.NE.AND P0, PT, R3, RZ, PT ;  /* 0x000000ff0300720c */ /* 0x001fc80003f05270 */
[----:B------:R0:W-:Y:S09]  /*0250*/  STL [R1+0x1fc], R2 ;  /* 0x0001fc0201007387 */ /* 0x0001f20000100800 */
[----:B0-----:R-:W-:Y:S05]  /*0260*/  @P0 BRA `(.L_x_2) ;  /* 0x0000000000480947 */ /* 0x001fea0003800000 */
[----:B------:R-:W0:Y:S01]  /*0270*/  S2UR UR9, SR_CgaCtaId ;  /* 0x00000000000979c3 */ /* 0x000e220000008800 */
[----:B------:R-:W-:Y:S01]  /*0280*/  UMOV UR4, 0x400 ;  /* 0x0000040000047882 */ /* 0x000fe20000000000 */
[----:B------:R-:W-:Y:S01]  /*0290*/  UMOV UR5, 0x1 ;  /* 0x0000000100057882 */ /* 0x000fe20000000000 */
[----:B------:R-:W-:Y:S01]  /*02a0*/  UMOV UR6, 0x4 ;  /* 0x0000000400067882 */ /* 0x000fe20000000000 */
[----:B------:R-:W-:Y:S01]  /*02b0*/  ELECT P0, URZ, PT ;  /* 0x00000000003f782f */ /* 0x000fe20003800000 */
[----:B------:R-:W-:-:S04]  /*02c0*/  UIADD3 UR6, -UR6, 0x100000, URZ ;  /* 0x0010000006067890 */ /* 0x000fc8000fffe13f */
[----:B------:R-:W-:Y:S02]  /*02d0*/  USHF.L.U32 UR7, UR6, 0xb, URZ ;  /* 0x0000000b06077899 */ /* 0x000fe4000800063f */
[----:B------:R-:W-:Y:S02]  /*02e0*/  USHF.L.U32 UR6, UR6, 0x1, URZ ;  /* 0x0000000106067899 */ /* 0x000fe4000800063f */
[----:B0-----:R-:W-:Y:S02]  /*02f0*/  ULEA UR9, UR9, UR4, 0x18 ;  /* 0x0000000409097291 */ /* 0x001fe4000f8ec03f */
[----:B------:R-:W-:-:S04]  /*0300*/  UIADD3 UR4, -UR5, 0x100000, URZ ;  /* 0x0010000005047890 */ /* 0x000fc8000fffe13f */
[----:B------:R-:W-:Y:S02]  /*0310*/  USHF.L.U32 UR5, UR4, 0xb, URZ ;  /* 0x0000000b04057899 */ /* 0x000fe4000800063f */
[----:B------:R-:W-:Y:S01]  /*0320*/  USHF.L.U32 UR4, UR4, 0x1, URZ ;  /* 0x0000000104047899 */ /* 0x000fe2000800063f */
[----:B------:R-:W0:Y:S11]  /*0330*/  FENCE.VIEW.ASYNC.S ;  /* 0x00000000000073c6 */ /* 0x000e360000000000 */
[----:B0-----:R0:W1:Y:S01]  /*0340*/  SYNCS.EXCH.64 URZ, [UR9], UR4 ;  /* 0x00000004093f75b2 */ /* 0x0010620008000100 */
[----:B------:R0:W2:Y:S01]  /*0350*/  SYNCS.EXCH.64 URZ, [UR9+0x10], UR6 ;  /* 0x00001006093f75b2 */ /* 0x0000a20008000100 */
[----:B------:R0:W3:Y:S01]  /*0360*/  SYNCS.EXCH.64 URZ, [UR9+0x8], UR4 ;  /* 0x00000804093f75b2 */ /* 0x0000e20008000100 */
[----:B------:R0:W4:Y:S01]  /*0370*/  SYNCS.EXCH.64 URZ, [UR9+0x18], UR6 ;  /* 0x00001806093f75b2 */ /* 0x0001220008000100 */
[----:B------:R-:W-:Y:S01]  /*0380*/  NOP ;  /* 0x0000000000007918 */ /* 0x000fe20000000000 */
.L_x_2:
[----:B------:R-:W-:Y:S01]  /*0390*/  SHF.R.S32.HI R2, RZ, 0x1f, R4 ;  /* 0x0000001fff027819 */ /* 0x000fe20000011404 */
[----:B------:R-:W5:Y:S01]  /*03a0*/  SHFL.IDX PT, R0, R0, RZ, 0x1f ;  /* 0x00001fff00007589 */ /* 0x000f6200000e0000 */
[----:B0-----:R-:W0:Y:S01]  /*03b0*/  S2UR UR9, SR_CTAID.X ;  /* 0x00000000000979c3 */ /* 0x001e220000002500 */
[----:B------:R-:W-:Y:S02]  /*03c0*/  ELECT P0, URZ, PT ;  /* 0x00000000003f782f */ /* 0x000fe40003800000 */
[----:B------:R-:W-:Y:S01]  /*03d0*/  LEA.HI R2, R2, R4, RZ, 0x7 ;  /* 0x0000000402027211 */ /* 0x000fe200078f38ff */
[----:B------:R-:W-:Y:S01]  /*03e0*/  ULDC UR4, c[0x0][0x150] ;  /* 0x0000540000047ab9 */ /* 0x000fe20000000800 */
[----:B------:R-:W-:Y:S01]  /*03f0*/  SHF.R.S32.HI R6, RZ, 0x1f, R3 ;  /* 0x0000001fff067819 */ /* 0x000fe20000011403 */
[----:B------:R-:W-:Y:S01]  /*0400*/  NOP ;  /* 0x0000000000007918 */ /* 0x000fe20000000000 */
[----:B------:R-:W-:Y:S01]  /*0410*/  LOP3.LUT R2, R2, 0xffffff80, RZ, 0xc0, !PT ;  /* 0xffffff8002027812 */ /* 0x000fe200078ec0ff */
[----:B------:R-:W-:Y:S01]  /*0420*/  NOP ;  /* 0x0000000000007918 */ /* 0x000fe20000000000 */
[----:B------:R-:W-:Y:S01]  /*0430*/  LEA.HI R6, R6, R3, RZ, 0x2 ;  /* 0x0000000306067211 */ /* 0x000fe200078f10ff */
[----:B------:R-:W1:Y:S02]  /*0440*/  LDC R8, c[0x0][0x144] ;  /* 0x00005100ff087b82 */ /* 0x000e640000000800 */
[----:B------:R-:W-:Y:S01]  /*0450*/  IMAD.IADD R4, R4, 0x1, -R2 ;  /* 0x0000000104047824 */ /* 0x000fe200078e0a02 */
[----:B------:R-:W-:Y:S01]  /*0460*/  LOP3.LUT R6, R6, 0x3ffffffc, RZ, 0xc0, !PT ;  /* 0x3ffffffc06067812 */ /* 0x000fe200078ec0ff */
[----:B------:R-:W2:Y:S03]  /*0470*/  S2R R2, SR_CTAID.Y ;  /* 0x0000000000027919 */ /* 0x000ea60000002600 */
[----:B------:R-:W-:Y:S01]  /*0480*/  SHF.R.S32.HI R5, RZ, 0x1f, R4 ;  /* 0x0000001fff057819 */ /* 0x000fe20000011404 */
[----:B------:R-:W-:Y:S01]  /*0490*/  IMAD.IADD R6, R3, 0x1, -R6 ;  /* 0x0000000103067824 */ /* 0x000fe200078e0a06 */
[----:B------:R-:W3:Y:S02]  /*04a0*/  LDC R11, c[0x0][0x148] ;  /* 0x00005200ff0b7b82 */ /* 0x000ee40000000800 */
[----:B------:R-:W-:-:S02]  /*04b0*/  LEA.HI R5, R5, R4, RZ, 0x3 ;  /* 0x0000000405057211 */ /* 0x000fc400078f18ff */
[----:B-----5:R-:W-:Y:S02]  /*04c0*/  ISETP.NE.OR P0, PT, R0, RZ, !P0 ;  /* 0x000000ff0000720c */ /* 0x020fe40004705670 */
[--C-:B------:R-:W-:Y:S02]  /*04d0*/  SHF.R.S32.HI R0, RZ, 0x3, R5.reuse ;  /* 0x00000003ff007819 */ /* 0x100fe40000011405 */
[----:B------:R-:W-:Y:S02]  /*04e0*/  SHF.R.S32.HI R5, RZ, 0x1f, R5 ;  /* 0x0000001fff057819 */ /* 0x000fe40000011405 */
[----:B0-----:R-:W-:Y:S02]  /*04f0*/  I2FP.F32.U32 R7, UR9 ;  /* 0x0000000900077c45 */ /* 0x001fe40008201000 */
[----:B------:R-:W-:-:S03]  /*0500*/  LEA.HI R5, R5, R0, RZ, 0x2 ;  /* 0x0000000005057211 */ /* 0x000fc600078f10ff */
[----:B------:R-:W-:Y:S01]  /*0510*/  FMUL R7, R7, UR4 ;  /* 0x0000000407077c20 */ /* 0x000fe20008400000 */
[----:B------:R-:W-:Y:S01]  /*0520*/  LOP3.LUT R5, R5, 0xfffffffc, RZ, 0xc0, !PT ;  /* 0xfffffffc05057812 */ /* 0x000fe200078ec0ff */
[----:B------:R-:W-:Y:S01]  /*0530*/  VOTEU.ALL UP0, P0 ;  /* 0x00000000003f7886 */ /* 0x000fe20000000000 */
[----:B------:R-:W-:Y:S01]  /*0540*/  ULDC UR4, c[0x0][0x154] ;  /* 0x0000550000047ab9 */ /* 0x000fe20000000800 */
[----:B------:R-:W-:Y:S02]  /*0550*/  VOTEU.ALL UP1, P0 ;  /* 0x00000000003f7886 */ /* 0x000fe40000020000 */
[----:B------:R-:W0:Y:S01]  /*0560*/  F2I.U32.TRUNC.NTZ R7, R7 ;  /* 0x0000000700077305 */ /* 0x000e22000020f000 */
[----:B------:R-:W-:Y:S01]  /*0570*/  IMAD.IADD R5, R0, 0x1, -R5 ;  /* 0x0000000100057824 */ /* 0x000fe200078e0a05 */
[----:B------:R-:W5:Y:S01]  /*0580*/  @!UP0 S2UR UR7, SR_CgaCtaId ;  /* 0x00000000000789c3 */ /* 0x000f620000008800 */
[----:B------:R-:W-:Y:S02]  /*0590*/  @!UP0 UMOV UR6, 0x400 ;  /* 0x0000040000068882 */ /* 0x000fe40000000000 */
[----:B------:R-:W-:Y:S01]  /*05a0*/  IMAD R5, R6, 0x4, R5 ;  /* 0x0000000406057824 */ /* 0x000fe200078e0205 */
[----:B--2---:R-:W-:-:S04]  /*05b0*/  I2FP.F32.U32 R9, R2 ;  /* 0x0000000200097245 */ /* 0x004fc80000201000 */
[----:B------:R-:W-:Y:S01]  /*05c0*/  LEA.HI R0, R5, R5, RZ, 0x1 ;  /* 0x0000000505007211 */ /* 0x000fe200078f08ff */
[----:B------:R-:W-:Y:S01]  /*05d0*/  FMUL R9, R9, UR4 ;  /* 0x0000000409097c20 */ /* 0x000fe20008400000 */
[----:B------:R-:W-:Y:S02]  /*05e0*/  UMOV UR4, 0x20 ;  /* 0x0000002000047882 */ /* 0x000fe40000000000 */
[----:B------:R-:W-:Y:S01]  /*05f0*/  LOP3.LUT R6, R0, 0xfffffffe, RZ, 0xc0, !PT ;  /* 0xfffffffe00067812 */ /* 0x000fe200078ec0ff */
[----:B0-----:R-:W-:Y:S01]  /*0600*/  IMAD.MOV R13, RZ, RZ, -R7 ;  /* 0x000000ffff0d7224 */ /* 0x001fe200078e0a07 */
[----:B------:R-:W-:-:S04]  /*0610*/  @!UP0 UIADD3 UR4, -UR4, 0x100000, URZ ;  /* 0x0010000004048890 */ /* 0x000fc8000fffe13f */
[----:B------:R-:W-:Y:S02]  /*0620*/  @!UP0 USHF.L.U32 UR5, UR4, 0xb, URZ ;  /* 0x0000000b04058899 */ /* 0x000fe4000800063f */
[----:B------:R-:W-:Y:S01]  /*0630*/  @!UP0 USHF.L.U32 UR4, UR4, 0x1, URZ ;  /* 0x0000000104048899 */ /* 0x000fe2000800063f */
[----:B------:R-:W0:Y:S01]  /*0640*/  F2I.U32.TRUNC.NTZ R9, R9 ;  /* 0x0000000900097305 */ /* 0x000e22000020f000 */
[----:B-1----:R-:W-:Y:S02]  /*0650*/  IMAD R0, R8, R13, UR9 ;  /* 0x0000000908007e24 */ /* 0x002fe4000f8e020d */
[C---:B------:R-:W-:Y:S02]  /*0660*/  IMAD.IADD R7, R5.reuse, 0x1, -R6 ;  /* 0x0000000105077824 */ /* 0x040fe400078e0a06 */
[----:B------:R-:W-:-:S03]  /*0670*/  IMAD.SHL.U32 R6, R5, 0x4, RZ ;  /* 0x0000000405067824 */ /* 0x000fc600078e00ff */
[----:B------:R-:W-:Y:S01]  /*0680*/  ISETP.NE.AND P2, PT, R7, R0, PT ;  /* 0x000000000700720c */ /* 0x000fe20003f45270 */
[----:B-----5:R-:W-:Y:S01]  /*0690*/  @!UP0 ULEA UR6, UR7, UR6, 0x18 ;  /* 0x0000000607068291 */ /* 0x020fe2000f8ec03f */
[----:B------:R-:W-:Y:S01]  /*06a0*/  LOP3.LUT R10, R5, 0xc, R6, 0x78, !PT ;  /* 0x0000000c050a7812 */ /* 0x000fe200078e7806 */
[----:B------:R-:W1:Y:S01]  /*06b0*/  LDC R7, c[0x0][0x140] ;  /* 0x00005000ff077b82 */ /* 0x000e620000000800 */
[----:B------:R-:W-:Y:S01]  /*06c0*/  VOTEU.ALL UP0, P0 ;  /* 0x00000000003f7886 */ /* 0x000fe20000000000 */
[----:B------:R-:W-:Y:S01]  /*06d0*/  LOP3.LUT P0, RZ, R4, 0x7, RZ, 0xc0, !PT ;  /* 0x0000000704ff7812 */ /* 0x000fe2000780c0ff */
[----:B0-----:R-:W-:Y:S01]  /*06e0*/  IMAD.MOV R12, RZ, RZ, -R9 ;  /* 0x000000ffff0c7224 */ /* 0x001fe200078e0a09 */
[----:B------:R0:W-:Y:S01]  /*06f0*/  STL [R1+0x1f8], R10 ;  /* 0x0001f80a01007387 */ /* 0x0001e20000100800 */
[----:B------:R-:W-:Y:S01]  /*0700*/  IMAD.MOV.U32 R4, RZ, RZ, 0x1 ;  /* 0x00000001ff047424 */ /* 0x000fe200078e00ff */
[----:B------:R-:W-:Y:S01]  /*0710*/  ISETP.LT.U32.AND P0, PT, R10, 0x2, !P0 ;  /* 0x000000020a00780c */ /* 0x000fe20004701070 */
[----:B---3--:R-:W-:-:S03]  /*0720*/  IMAD R6, R11, R12, R2 ;  /* 0x0000000c0b067224 */ /* 0x008fc600078e0202 */
[----:B------:R-:W-:Y:S01]  /*0730*/  @P2 LEA.HI R5, R10, R10, RZ, 0x1 ;  /* 0x0000000a0a052211 */ /* 0x000fe200078f08ff */
[----:B------:R-:W2:Y:S02]  /*0740*/  FENCE.VIEW.ASYNC.S ;  /* 0x00000000000073c6 */ /* 0x000ea40000000000 */
[----:B--2---:R0:W2:Y:S01]  /*0750*/  @!UP0 SYNCS.EXCH.64 URZ, [UR6+0x30], UR4 ;  /* 0x00003004063f85b2 */ /* 0x0040a20008000100 */
[----:B------:R-:W-:-:S04]  /*0760*/  @P2 SHF.R.S32.HI R5, RZ, 0x1, R5 ;  /* 0x00000001ff052819 */ /* 0x000fc80000011405 */
[----:B------:R-:W-:Y:S02]  /*0770*/  @P2 ISETP.NE.AND P3, PT, R5, R6, PT ;  /* 0x000000060500220c */ /* 0x000fe40003f65270 */
[----:B------:R-:W-:Y:S02]  /*0780*/  SEL R5, RZ, 0x1, !P0 ;  /* 0x00000001ff057807 */ /* 0x000fe40004000000 */
[----:B------:R-:W-:Y:S02]  /*0790*/  @P2 SEL R4, RZ, 0x1, P3 ;  /* 0x00000001ff042807 */ /* 0x000fe40001800000 */
[----:B-1----:R-:W-:Y:S02]  /*07a0*/  ISETP.EQ.U32.AND P5, PT, R7, 0x1, PT ;  /* 0x000000010700780c */ /* 0x002fe40003fa2070 */
[----:B------:R-:W-:Y:S01]  /*07b0*/  LOP3.LUT R4, R4, R5, RZ, 0xc0, !PT ;  /* 0x0000000504047212 */ /* 0x000fe200078ec0ff */
[----:B------:R0:W1:Y:S01]  /*07c0*/  @!UP1 SYNCS.EXCH.64 URZ, [UR6+0x38], UR4 ;  /* 0x00003804063f95b2 */ /* 0x0000620008000100 */
[----:B------:R-:W-:-:S03]  /*07d0*/  NOP ;  /* 0x0000000000007918 */ /* 0x000fc60000000000 */
[----:B------:R0:W-:Y:S06]  /*07e0*/  STL [R1+0x1f4], R4 ;  /* 0x0001f40401007387 */ /* 0x0001ec0000100800 */
[----:B--2---:R-:W-:Y:S05]  /*07f0*/  @!P5 BRA `(.L_x_3) ;  /* 0x000000000008d947 */ /* 0x004fea0003800000 */
[----:B-1--4-:R-:W-:Y:S01]  /*0800*/  UCGABAR_ARV ;  /* 0x00000000000079c7 */ /* 0x012fe20008000000 */
[----:B------:R-:W-:Y:S05]  /*0810*/  BRA `(.L_x_4) ;  /* 0x0000000000047947 */ /* 0x000fea0003800000 */
.L_x_3:
[----:B-1--4-:R-:W-:Y:S01]  /*0820*/  NOP ;  /* 0x0000000000007918 */ /* 0x012fe20000000000 */
.L_x_4:
[----:B------:R-:W1:Y:S01]  /*0830*/  LDC R3, c[0x0][0x65c] ;  /* 0x00019700ff037b82 */ /* 0x000e620000000800 */
[----:B0-----:R-:W-:Y:S02]  /*0840*/  IMAD.U32 R4, RZ, RZ, UR9 ;  /* 0x00000009ff047e24 */ /* 0x001fe4000f8e00ff */
[----:B------:R-:W-:Y:S01]  /*0850*/  IMAD.MOV.U32 R5, RZ, RZ, RZ ;  /* 0x000000ffff057224 */ /* 0x000fe200078e00ff */
[----:B-1----:R-:W-:-:S13]  /*0860*/  ISETP.NE.AND P4, PT, R3, 0x1, PT ;  /* 0x000000010300780c */ /* 0x002fda0003f85270 */
[----:B------:R-:W0:Y:S01]  /*0870*/  @P4 LDC R7, c[0x0][0x10] ;  /* 0x00000400ff074b82 */ /* 0x000e220000000800 */
[----:B------:R-:W-:Y:S02]  /*0880*/  @P4 IMAD.MOV.U32 R3, RZ, RZ, RZ ;  /* 0x000000ffff034224 */ /* 0x000fe400078e00ff */
[----:B------:R-:W-:-:S05]  /*0890*/  @P4 IMAD.MOV.U32 R13, RZ, RZ, RZ ;  /* 0x000000ffff0d4224 */ /* 0x000fca00078e00ff */
[----:B------:R-:W1:Y:S01]  /*08a0*/  @!P4 LDC R9, c[0x0][0xc] ;  /* 0x00000300ff09cb82 */ /* 0x000e620000000800 */
[----:B0-----:R-:W-:-:S04]  /*08b0*/  @P4 IMAD.WIDE.U32 R6, R7, UR9, R2 ;  /* 0x0000000907064c25 */ /* 0x001fc8000f8e0002 */
[----:B------:R-:W-:Y:S02]  /*08c0*/  @P4 IMAD.MOV.U32 R10, RZ, RZ, R6 ;  /* 0x000000ffff0a4224 */ /* 0x000fe400078e0006 */
[----:B------:R-:W-:Y:S02]  /*08d0*/  @P4 IMAD.IADD R15, R7, 0x1, R13 ;  /* 0x00000001070f4824 */ /* 0x000fe400078e020d */
[----:B-1----:R-:W-:-:S04]  /*08e0*/  @!P4 IMAD.WIDE.U32 R4, R2, R9, R4 ;  /* 0x000000090204c225 */ /* 0x002fc800078e0004 */
[----:B------:R-:W-:Y:S02]  /*08f0*/  @!P4 IMAD.MOV.U32 R10, RZ, RZ, R4 ;  /* 0x000000ffff0ac224 */ /* 0x000fe400078e0004 */
[----:B------:R-:W-:-:S03]  /*0900*/  @!P4 IMAD.MOV.U32 R15, RZ, RZ, R5 ;  /* 0x000000ffff0fc224 */ /* 0x000fc600078e0005 */
[----:B------:R0:W-:Y:S04]  /*0910*/  STL [R1+0x208], R10 ;  /* 0x0002080a01007387 */ /* 0x0001e80000100800 */
[----:B------:R0:W-:Y:S01]  /*0920*/  STL [R1+0x200], R15 ;  /* 0x0002000f01007387 */ /* 0x0001e20000100800 */
[----:B------:R-:W-:Y:S05]  /*0930*/  @!P5 BRA `(.L_x_5) ;  /* 0x00000000000cd947 */ /* 0x000fea0003800000 */
[----:B------:R-:W-:Y:S01]  /*0940*/  UCGABAR_WAIT ;  /* 0x0000000000007dc7 */ /* 0x000fe20008000000 */
[----:B------:R-:W-:Y:S01]  /*0950*/  CCTL.IVALL ;  /* 0x00000000ff00798f */ /* 0x000fe20002000000 */
[----:B------:R-:W-:Y:S05]  /*0960*/  BRA `(.L_x_6) ;  /* 0x0000000000047947 */ /* 0x000fea0003800000 */
.L_x_5:
[----:B------:R-:W-:Y:S06]  /*0970*/  BAR.SYNC.DEFER_BLOCKING 0x0 ;  /* 0x0000000000007b1d */ /* 0x000fec0000010000 */
.L_x_6:
[----:B------:R-:W-:Y:S05]  /*0980*/  @!P1 BRA `(.L_x_7) ;  /* 0x000001b000d09947 */ /* 0x000fea0003800000 */
[----:B------:R-:W-:-:S06]  /*0990*/  UISETP.GT.U32.AND UP0, UPT, UR10, 0x1, UPT ;  /* 0x000000010a00788c */ /* 0x000fcc000bf04070 */
[----:B------:R-:W-:-:S13]  /*09a0*/  PLOP3.LUT P0, PT, PT, PT, UP0, 0x80, 0x0 ;  /* 0x000000000000781c */ /* 0x000fda0003f0f008 */
[----:B------:R-:W-:Y:S05]  /*09b0*/  @P0 EXIT ;  /* 0x000000000000094d */ /* 0x000fea0003800000 */
[----:B------:R-:W-:Y:S01]  /*09c0*/  IMAD.MOV.U32 R5, RZ, RZ, -0x1 ;  /* 0xffffffffff057424 */ /* 0x000fe200078e00ff */
[----:B------:R-:W-:Y:S01]  /*09d0*/  ULDC.64 UR4, c[0x0][0x650] ;  /* 0x0001940000047ab9 */ /* 0x000fe20000000a00 */
[----:B------:R-:W-:Y:S01]  /*09e0*/  IMAD.MOV.U32 R6, RZ, RZ, -0x1 ;  /* 0xffffffffff067424 */ /* 0x000fe200078e00ff */
[----:B------:R-:W-:Y:S01]  /*09f0*/  ISETP.GE.U32.AND P0, PT, R10, UR4, PT ;  /* 0x000000040a007c0c */ /* 0x000fe2000bf06070 */
[----:B------:R-:W-:Y:S01]  /*0a00*/  UMOV UR4, 0xffffffff ;  /* 0xffffffff00047882 */ /* 0x000fe20000000000 */
[----:B------:R1:W-:Y:S01]  /*0a10*/  STL [R1+0x21c], R5 ;  /* 0x00021c0501007387 */ /* 0x0003e20000100800 */
[----:B------:R-:W-:Y:S02]  /*0a20*/  PRMT R4, RZ, 0x7610, R4 ;  /* 0x00007610ff047816 */ /* 0x000fe40000000004 */
[----:B------:R-:W-:Y:S01]  /*0a30*/  ISETP.GE.U32.AND.EX P0, PT, R15, UR5, PT, P0 ;  /* 0x000000050f007c0c */ /* 0x000fe2000bf06100 */
[----:B------:R2:W-:Y:S01]  /*0a40*/  STL [R1+0x218], R6 ;  /* 0x0002180601007387 */ /* 0x0005e20000100800 */
[----:B-1----:R-:W-:-:S05]  /*0a50*/  IMAD.U32 R5, RZ, RZ, UR4 ;  /* 0x00000004ff057e24 */ /* 0x002fca000f8e00ff */
[----:B------:R2:W-:Y:S06]  /*0a60*/  STL [R1+0x210], R5 ;  /* 0x0002100501007387 */ /* 0x0005ec0000100800 */
[----:B------:R-:W-:Y:S05]  /*0a70*/  @P0 BRA `(.L_x_8) ;  /* 0x0000000400440947 */ /* 0x000fea0003800000 */
[----:B------:R-:W-:Y:S01]  /*0a80*/  ULDC.64 UR12, c[0x0][0x628] ;  /* 0x00018a00000c7ab9 */ /* 0x000fe20000000a00 */
[----:B------:R-:W1:Y:S01]  /*0a90*/  LDC.64 R8, c[0x0][0x620] ;  /* 0x00018800ff087b82 */ /* 0x000e620000000a00 */
[----:B------:R-:W-:Y:S01]  /*0aa0*/  ISETP.NE.U32.AND P0, PT, RZ, UR12, PT ;  /* 0x0000000cff007c0c */ /* 0x000fe2000bf05070 */
[----:B------:R-:W-:Y:S01]  /*0ab0*/  ULDC UR11, c[0x0][0x630] ;  /* 0x00018c00000b7ab9 */ /* 0x000fe20000000800 */
[----:B------:R-:W-:Y:S02]  /*0ac0*/  R2UR UR4, R10 ;  /* 0x000000000a0472ca */ /* 0x000fe400000e0000 */
[----:B------:R-:W-:Y:S02]  /*0ad0*/  ISETP.NE.AND.EX P0, PT, RZ, UR13, PT, P0 ;  /* 0x0000000dff007c0c */ /* 0x000fe4000bf05300 */
[----:B------:R-:W-:-:S11]  /*0ae0*/  R2UR UR5, R15 ;  /* 0x000000000f0572ca */ /* 0x000fd600000e0000 */
[----:B------:R-:W-:Y:S05]  /*0af0*/  @!P0 BRA `(.L_x_9) ;  /* 0x0000000000308947 */ /* 0x000fea0003800000 */
[----:B------:R-:W-:Y:S01]  /*0b00*/  R2UR UR4, R10 ;  /* 0x000000000a0472ca */ /* 0x000fe200000e0000 */
[----:B------:R-:W-:Y:S01]  /*0b10*/  ULDC UR8, c[0x0][0x634] ;  /* 0x00018d0000087ab9 */ /* 0x000fe20000000800 */
[----:B------:R-:W-:-:S11]  /*0b20*/  R2UR UR10, R15 ;  /* 0x000000000f0a72ca */ /* 0x000fd600000e0000 */
[----:B------:R-:W-:-:S04]  /*0b30*/  UIADD3 UR8, UP0, UR4, UR8, URZ ;  /* 0x0000000804087290 */ /* 0x000fc8000ff1e03f */
[----:B------:R-:W-:-:S04]  /*0b40*/  UIADD3.X UR10, URZ, UR10, URZ, UP0, !UPT ;  /* 0x0000000a3f0a7290 */ /* 0x000fc800087fe43f */
[----:B------:R-:W-:-:S04]  /*0b50*/  UIMAD.WIDE.U32 UR4, UR10, UR12, URZ ;  /* 0x0000000c0a0472a5 */ /* 0x000fc8000f8e003f */
[----:B------:R-:W-:Y:S02]  /*0b60*/  UIMAD.WIDE.U32 UR6, UP0, UR8, UR13, UR4 ;  /* 0x0000000d080672a5 */ /* 0x000fe4000f800004 */
[----:B------:R-:W-:Y:S02]  /*0b70*/  UIMAD.WIDE.U32 UR4, UR8, UR12, URZ ;  /* 0x0000000c080472a5 */ /* 0x000fe4000f8e003f */
[----:B------:R-:W-:Y:S02]  /*0b80*/  UIADD3.X UR9, URZ, URZ, URZ, UP0, !UPT ;  /* 0x0000003f3f097290 */ /* 0x000fe400087fe43f */
[----:B------:R-:W-:Y:S01]  /*0b90*/  UIADD3 URZ, UP0, UR5, UR6, URZ ;  /* 0x00000006053f7290 */ /* 0x000fe2000ff1e03f */
[----:B------:R-:W-:-:S03]  /*0ba0*/  UMOV UR8, UR7 ;  /* 0x0000000700087c82 */ /* 0x000fc60008000000 */
[----:B------:R-:W-:-:S12]  /*0bb0*/  UIMAD.WIDE.U32.X UR4, UR10, UR13, UR8, UP0 ;  /* 0x0000000d0a0472a5 */ /* 0x000fd800080e0408 */
.L_x_9:
[----:B------:R-:W-:Y:S01]  /*0bc0*/  USHF.R.U64 UR6, UR4, UR11, UR5 ;  /* 0x0000000b04067299 */ /* 0x000fe20008001205 */
[----:B------:R-:W3:Y:S01]  /*0bd0*/  LDC.64 R20, c[0x0][0x640] ;  /* 0x00019000ff147b82 */ /* 0x000ee20000000a00 */
[----:B------:R-:W-:Y:S01]  /*0be0*/  USHF.R.U32.HI UR4, URZ, UR11, UR5 ;  /* 0x0000000b3f047299 */ /* 0x000fe20008011605 */
[----:B------:R-:W-:Y:S02]  /*0bf0*/  IMAD.MOV.U32 R4, RZ, RZ, R10 ;  /* 0x000000ffff047224 */ /* 0x000fe400078e000a */
[----:B------:R-:W-:Y:S01]  /*0c00*/  IMAD R25, R11, R12, R2 ;  /* 0x0000000c0b197224 */ /* 0x000fe200078e0202 */
[----:B------:R-:W-:Y:S01]  /*0c10*/  IADD3 R3, P0, RZ, -UR6, RZ ;  /* 0x80000006ff037c10 */ /* 0x000fe2000ff1e0ff */
[----:B------:R-:W-:Y:S02]  /*0c20*/  IMAD.MOV.U32 R11, RZ, RZ, 0x1 ;  /* 0x00000001ff0b7424 */ /* 0x000fe400078e00ff */
[----:B------:R-:W0:Y:S02]  /*0c30*/  LDC R14, c[0x0][0x618] ;  /* 0x00018600ff0e7b82 */ /* 0x000e240000000800 */
[----:B--2---:R-:W-:-:S04]  /*0c40*/  IMAD.X R5, RZ, RZ, ~UR4, P0 ;  /* 0x80000004ff057e24 */ /* 0x004fc800080e06ff */
[-C--:B-1----:R-:W-:Y:S02]  /*0c50*/  IMAD R6, R5, R8.reuse, RZ ;  /* 0x0000000805067224 */ /* 0x082fe400078e02ff */
[----:B------:R-:W1:Y:S01]  /*0c60*/  LDC R16, c[0x0][0x608] ;  /* 0x00018200ff107b82 */ /* 0x000e620000000800 */
[----:B------:R-:W-:Y:S02]  /*0c70*/  IMAD.MOV.U32 R5, RZ, RZ, R15 ;  /* 0x000000ffff057224 */ /* 0x000fe400078e000f */
[----:B------:R-:W-:-:S05]  /*0c80*/  IMAD.WIDE.U32 R4, R3, R8, R4 ;  /* 0x0000000803047225 */ /* 0x000fca00078e0004 */
[----:B------:R-:W2:Y:S01]  /*0c90*/  LDC R18, c[0x0][0x658] ;  /* 0x00019600ff127b82 */ /* 0x000ea20000000800 */
[----:B------:R-:W-:Y:S01]  /*0ca0*/  IMAD R3, R3, R9, R6 ;  /* 0x0000000903037224 */ /* 0x000fe200078e0206 */
[----:B---3--:R-:W-:-:S03]  /*0cb0*/  ISETP.NE.U32.AND P0, PT, R20, RZ, PT ;  /* 0x000000ff1400720c */ /* 0x008fc60003f05070 */
[----:B------:R-:W-:Y:S01]  /*0cc0*/  IMAD.IADD R3, R5, 0x1, R3 ;  /* 0x0000000105037824 */ /* 0x000fe200078e0203 */
[----:B------:R-:W-:Y:S01]  /*0cd0*/  ISETP.NE.AND.EX P0, PT, R21, RZ, PT, P0 ;  /* 0x000000ff1500720c */ /* 0x000fe20003f05300 */
[----:B------:R-:W-:Y:S01]  /*0ce0*/  IMAD.MOV.U32 R5, RZ, RZ, -0x1 ;  /* 0xffffffffff057424 */ /* 0x000fe200078e00ff */
[----:B------:R-:W3:Y:S02]  /*0cf0*/  LDC R13, c[0x0][0x600] ;  /* 0x00018000ff0d7b82 */ /* 0x000ee40000000800 */
[-CC-:B0-----:R-:W-:Y:S02]  /*0d00*/  SHF.R.U64 R10, R4, R14.reuse, R3.reuse ;  /* 0x0000000e040a7219 */ /* 0x181fe40000001203 */
[----:B------:R-:W-:-:S04]  /*0d10*/  SHF.R.U32.HI R3, RZ, R14, R3 ;  /* 0x0000000eff037219 */ /* 0x000fc80000011603 */
[----:B------:R-:W0:Y:S01]  /*0d20*/  LDC R15, c[0x0][0x648] ;  /* 0x00019200ff0f7b82 */ /* 0x000e220000000800 */
[-CC-:B-1----:R-:W-:Y:S02]  /*0d30*/  SHF.R.U64 R23, R10, R16.reuse, R3.reuse ;  /* 0x000000100a177219 */ /* 0x182fe40000001203 */
[----:B------:R-:W-:-:S05]  /*0d40*/  SHF.R.U32.HI R3, RZ, R16, R3 ;  /* 0x00000010ff037219 */ /* 0x000fca0000011603 */
[----:B------:R-:W1:Y:S01]  /*0d50*/  LDC R17, c[0x0][0x638] ;  /* 0x00018e00ff117b82 */ /* 0x000e620000000800 */
[-C--:B--2---:R-:W-:Y:S02]  /*0d60*/  SHF.L.U32 R2, R5, R18.reuse, RZ ;  /* 0x0000001205027219 */ /* 0x084fe400000006ff */
[--C-:B------:R-:W-:Y:S02]  /*0d70*/  SHF.R.U64 R12, R23, R18, R3.reuse ;  /* 0x00000012170c7219 */ /* 0x100fe40000001203 */
[----:B------:R-:W-:Y:S02]  /*0d80*/  LOP3.LUT R8, RZ, R2, RZ, 0x33, !PT ;  /* 0x00000002ff087212 */ /* 0x000fe400078e33ff */
[----:B------:R-:W-:Y:S01]  /*0d90*/  SHF.R.U32.HI R3, RZ, R18, R3 ;  /* 0x00000012ff037219 */ /* 0x000fe20000011603 */
[----:B------:R-:W2:Y:S01]  /*0da0*/  LDC R19, c[0x0][0x610] ;  /* 0x00018400ff137b82 */ /* 0x000ea20000000800 */
[----:B------:R-:W-:Y:S01]  /*0db0*/  IMAD.MOV.U32 R2, RZ, RZ, R12 ;  /* 0x000000ffff027224 */ /* 0x000fe200078e000c */
[----:B------:R-:W-:Y:S06]  /*0dc0*/  @!P0 BRA `(.L_x_10) ;  /* 0x0000000000288947 */ /* 0x000fec0003800000 */
[----:B------:R-:W4:Y:S02]  /*0dd0*/  LDC R7, c[0x0][0x64c] ;  /* 0x00019300ff077b82 */ /* 0x000f240000000800 */
[----:B----4-:R-:W-:-:S05]  /*0de0*/  IADD3 R7, P0, R12, R7, RZ ;  /* 0x000000070c077210 */ /* 0x010fca0007f1e0ff */
[----:B------:R-:W-:-:S04]  /*0df0*/  IMAD.X R9, RZ, RZ, R3, P0 ;  /* 0x000000ffff097224 */ /* 0x000fc800000e0603 */
[----:B------:R-:W-:-:S04]  /*0e00*/  IMAD.WIDE.U32 R2, R9, R20, RZ ;  /* 0x0000001409027225 */ /* 0x000fc800078e00ff */
[----:B------:R-:W-:-:S04]  /*0e10*/  IMAD.WIDE.U32 R4, P0, R7, R21, R2 ;  /* 0x0000001507047225 */ /* 0x000fc80007800002 */
[----:B------:R-:W-:-:S04]  /*0e20*/  IMAD.WIDE.U32 R2, R7, R20, RZ ;  /* 0x0000001407027225 */ /* 0x000fc800078e00ff */
[----:B------:R-:W-:Y:S01]  /*0e30*/  IMAD.X R7, RZ, RZ, RZ, P0 ;  /* 0x000000ffff077224 */ /* 0x000fe200000e06ff */
[----:B------:R-:W-:Y:S01]  /*0e40*/  IADD3 RZ, P0, R3, R4, RZ ;  /* 0x0000000403ff7210 */ /* 0x000fe20007f1e0ff */
[----:B------:R-:W-:-:S04]  /*0e50*/  IMAD.MOV.U32 R6, RZ, RZ, R5 ;  /* 0x000000ffff067224 */ /* 0x000fc800078e0005 */
[----:B------:R-:W-:-:S08]  /*0e60*/  IMAD.WIDE.U32.X R2, R9, R21, R6, P0 ;  /* 0x0000001509027225 */ /* 0x000fd000000e0406 */
.L_x_10:
[----:B0-----:R-:W-:Y:S01]  /*0e70*/  SHF.R.U64 R4, R2, R15, R3 ;  /* 0x0000000f02047219 */ /* 0x001fe20000001203 */
[----:B---3--:R-:W-:Y:S01]  /*0e80*/  VIADD R5, R13, 0xffffffff ;  /* 0xffffffff0d057836 */ /* 0x008fe20000000000 */
[----:B------:R-:W-:Y:S02]  /*0e90*/  SHF.L.U32 R2, R11, R18, RZ ;  /* 0x000000120b027219 */ /* 0x000fe400000006ff */
[----:B------:R-:W-:Y:S01]  /*0ea0*/  LOP3.LUT R3, R23, R8, RZ, 0xc0, !PT ;  /* 0x0000000817037212 */ /* 0x000fe200078ec0ff */
[----:B------:R-:W-:Y:S01]  /*0eb0*/  IMAD.MOV R6, RZ, RZ, -R4 ;  /* 0x000000ffff067224 */ /* 0x000fe200078e0a04 */
[----:B------:R-:W-:Y:S02]  /*0ec0*/  SEL R0, R0, R25, !P4 ;  /* 0x0000001900007207 */ /* 0x000fe40006000000 */
[----:B------:R-:W-:Y:S01]  /*0ed0*/  LOP3.LUT R5, R10, R5, RZ, 0xc0, !PT ;  /* 0x000000050a057212 */ /* 0x000fe200078ec0ff */
[----:B------:R-:W-:Y:S02]  /*0ee0*/  IMAD R3, R2, R4, R3 ;  /* 0x0000000402037224 */ /* 0x000fe400078e0203 */
[----:B-1----:R-:W-:-:S02]  /*0ef0*/  IMAD R2, R6, R17, R12 ;  /* 0x0000001106027224 */ /* 0x002fc400078e020c */
[----:B--2---:R-:W-:Y:S02]  /*0f00*/  IMAD R0, R3, R19, R0 ;  /* 0x0000001303007224 */ /* 0x004fe400078e0200 */
[----:B------:R-:W-:Y:S02]  /*0f10*/  IMAD R3, R2, R13, R5 ;  /* 0x0000000d02037224 */ /* 0x000fe400078e0205 */
[----:B------:R-:W-:-:S03]  /*0f20*/  IMAD.MOV.U32 R4, RZ, RZ, 0x1 ;  /* 0x00000001ff047424 */ /* 0x000fc600078e00ff */
[----:B------:R-:W-:Y:S02]  /*0f30*/  SEL R5, R3, R0, !P4 ;  /* 0x0000000003057207 */ /* 0x000fe40006000000 */
[----:B------:R-:W-:Y:S01]  /*0f40*/  SEL R2, R0, R3, !P4 ;  /* 0x0000000300027207 */ /* 0x000fe20006000000 */
[----:B------:R-:W-:Y:S02]  /*0f50*/  IMAD.U32 R0, RZ, RZ, UR6 ;  /* 0x00000006ff007e24 */ /* 0x000fe4000f8e00ff */
[----:B------:R1:W-:Y:S04]  /*0f60*/  STL [R1+0x218], R5 ;  /* 0x0002180501007387 */ /* 0x0003e80000100800 */
[----:B------:R1:W-:Y:S04]  /*0f70*/  STL [R1+0x21c], R2 ;  /* 0x00021c0201007387 */ /* 0x0003e80000100800 */
[----:B------:R1:W-:Y:S02]  /*0f80*/  STL [R1+0x210], R0 ;  /* 0x0002100001007387 */ /* 0x0003e40000100800 */
.L_x_8:
[----:B------:R-:W-:-:S08]  /*0f90*/  NOP ;  /* 0x0000000000007918 */ /* 0x000fd00000000000 */
[----:B------:R-:W3:Y:S02]  /*0fa0*/  USETMAXREG.TRY_ALLOC.CTAPOOL UP0, 0xe8 ;  /* 0x000000e8000079c8 */ /* 0x000ee40008000600 */
[----:B---3--:R-:W-:-:S13]  /*0fb0*/  PLOP3.LUT P0, PT, PT, PT, UP0, 0x80, 0x0 ;  /* 0x000000000000781c */ /* 0x008fda0003f0f008 */
[----:B------:R-:W-:Y:S05]  /*0fc0*/  @!P0 BRA `(.L_x_8) ;  /* 0xfffffffc00f08947 */ /* 0x000fea000383ffff */
[----:B------:R-:W-:Y:S01]  /*0fd0*/  ULDC.64 UR4, c[0x0][0x598] ;  /* 0x0001660000047ab9 */ /* 0x000fe20000000a00 */
[----:B------:R-:W-:Y:S01]  /*0fe0*/  ULDC.64 UR52, c[0x0][0x208] ;  /* 0x0000820000347ab9 */ /* 0x000fe20000000a00 */
[----:B------:R-:W-:-:S04]  /*0ff0*/  ISETP.NE.U32.AND P0, PT, RZ, UR4, PT ;  /* 0x00000004ff007c0c */ /* 0x000fc8000bf05070 */
[----:B------:R-:W-:-:S13]  /*1000*/  ISETP.NE.AND.EX P0, PT, RZ, UR5, PT, P0 ;  /* 0x00000005ff007c0c */ /* 0x000fda000bf05300 */
[----:B------:R-:W-:Y:S05]  /*1010*/  @!P0 BRA `(.L_x_11) ;  /* 0x0000000000208947 */ /* 0x000fea0003800000 */
[----:B-1----:R-:W1:Y:S02]  /*1020*/  LDC.64 R2, c[0x0][0x598] ;  /* 0x00016600ff027b82 */ /* 0x002e640000000a00 */
[----:B-1----:R-:W3:Y:S02]  /*1030*/  LDG.E.64 R2, desc[UR52][R2.64] ;  /* 0x0000003402027981 */ /* 0x002ee4000c1e1b00 */
[----:B---3--:R-:W-:-:S04]  /*1040*/  ISETP.NE.U32.AND P0, PT, R2, RZ, PT ;  /* 0x000000ff0200720c */ /* 0x008fc80003f05070 */
[----:B------:R-:W-:-:S13]  /*1050*/  ISETP.NE.AND.EX P0, PT, R3, RZ, PT, P0 ;  /* 0x000000ff0300720c */ /* 0x000fda0003f05300 */
[----:B------:R-:W-:Y:S05]  /*1060*/  @!P0 BRA `(.L_x_11) ;  /* 0x00000000000c8947 */ /* 0x000fea0003800000 */
[----:B------:R-:W3:Y:S02]  /*1070*/  LD.E R2, desc[UR52][R2.64] ;  /* 0x0000003402027980 */ /* 0x000ee4000c101900 */
[----:B---3--:R-:W-:Y:S01]  /*1080*/  R2UR UR4, R2 ;  /* 0x00000000020472ca */ /* 0x008fe200000e0000 */
[----:B------:R-:W-:-:S14]  /*1090*/  BRA `(.L_x_12) ;  /* 0x0000000000247947 */ /* 0x000fdc0003800000 */
.L_x_11:
[----:B------:R-:W-:Y:S02]  /*10a0*/  ULDC.64 UR4, c[0x0][0x588] ;  /* 0x0001620000047ab9 */ /* 0x000fe40000000a00 */
[----:B------:R-:W-:-:S04]  /*10b0*/  ISETP.NE.U32.AND P0, PT, RZ, UR4, PT ;  /* 0x00000004ff007c0c */ /* 0x000fc8000bf05070 */
[----:B------:R-:W-:-:S13]  /*10c0*/  ISETP.NE.AND.EX P0, PT, RZ, UR5, PT, P0 ;  /* 0x00000005ff007c0c */ /* 0x000fda000bf05300 */
[----:B------:R-:W-:Y:S05]  /*10d0*/  @!P0 BRA `(.L_x_13) ;  /* 0x0000000000108947 */ /* 0x000fea0003800000 */
[----:B-1----:R-:W1:Y:S02]  /*10e0*/  LDC.64 R2, c[0x0][0x588] ;  /* 0x00016200ff027b82 */ /* 0x002e640000000a00 */
[----:B-1----:R-:W3:Y:S02]  /*10f0*/  LDG.E R2, desc[UR52][R2.64] ;  /* 0x0000003402027981 */ /* 0x002ee4000c1e1900 */
[----:B---3--:R-:W-:Y:S01]  /*1100*/  R2UR UR4, R2 ;  /* 0x00000000020472ca */ /* 0x008fe200000e0000 */
[----:B------:R-:W-:-:S14]  /*1110*/  BRA `(.L_x_12) ;  /* 0x0000000000047947 */ /* 0x000fdc0003800000 */
.L_x_13:
[----:B------:R-:W-:-:S05]  /*1120*/  ULDC UR4, c[0x0][0x580] ;  /* 0x0001600000047ab9 */ /* 0x000fca0000000800 */
.L_x_12:
[----:B------:R-:W-:Y:S02]  /*1130*/  ULDC.64 UR6, c[0x0][0x5a0] ;  /* 0x0001680000067ab9 */ /* 0x000fe40000000a00 */
        /* <DEDUP_REMOVED lines=11> */
.L_x_14:
        /* <DEDUP_REMOVED lines=8> */
.L_x_16:
[----:B------:R-:W-:-:S05]  /*1270*/  ULDC UR7, c[0x0][0x584] ;  /* 0x0001610000077ab9 */ /* 0x000fca0000000800 */
.L_x_15:
[----:B------:R-:W-:-:S13]  /*1280*/  LOP3.LUT P0, RZ, R4, 0xff, RZ, 0xc0, !PT ;  /* 0x000000ff04ff7812 */ /* 0x000fda000780c0ff */
[----:B------:R-:W-:Y:S05]  /*1290*/  @!P0 EXIT ;  /* 0x000000000000894d */ /* 0x000fea0003800000 */
[----:B-1----:R-:W3:Y:S01]  /*12a0*/  LDL R0, [R1+0x1fc] ;  /* 0x0001fc0001007983 */ /* 0x002ee20000100800 */
[----:B------:R-:W-:Y:S02]  /*12b0*/  ULDC UR5, c[0x0][0x28c] ;  /* 0x0000a30000057ab9 */ /* 0x000fe40000000800 */
[----:B------:R-:W-:-:S04]  /*12c0*/  UIADD3 UR5, UR5, 0xff, URZ ;  /* 0x000000ff05057890 */ /* 0x000fc8000fffe03f */
[----:B------:R-:W-:-:S04]  /*12d0*/  USHF.R.S32.HI UR6, URZ, 0x1f, UR5 ;  /* 0x0000001f3f067899 */ /* 0x000fc80008011405 */
[----:B------:R-:W-:Y:S01]  /*12e0*/  ULEA.HI UR6, UR6, UR5, URZ, 0x8 ;  /* 0x0000000506067291 */ /* 0x000fe2000f8f403f */
[----:B---3--:R-:W-:-:S13]  /*12f0*/  R2UR UR8, R0 ;  /* 0x00000000000872ca */ /* 0x008fda00000e0000 */
[----:B------:R-:W-:Y:S02]  /*1300*/  ULOP3.LUT UR5, UR8, 0x1, URZ, 0xfc, !UPT ;  /* 0x0000000108057892 */ /* 0x000fe4000f8efc3f */
[----:B------:R-:W-:-:S03]  /*1310*/  USHF.R.S32.HI UR8, URZ, 0x8, UR6 ;  /* 0x000000083f087899 */ /* 0x000fc60008011406 */
[----:B------:R-:W-:Y:S01]  /*1320*/  UMOV UR6, URZ ;  /* 0x0000003f00067c82 */ /* 0x000fe20008000000 */
[----:B------:R-:W-:Y:S01]  /*1330*/  IMAD.U32 R0, RZ, RZ, UR5 ;  /* 0x00000005ff007e24 */ /* 0x000fe2000f8e00ff */
[----:B------:R-:W-:Y:S01]  /*1340*/  UMOV UR5, URZ ;  /* 0x0000003f00057c82 */ /* 0x000fe20008000000 */
[----:B------:R-:W-:Y:S02]  /*1350*/  IMAD.U32 R3, RZ, RZ, UR8 ;  /* 0x00000008ff037e24 */ /* 0x000fe4000f8e00ff */
[----:B------:R-:W-:Y:S01]  /*1360*/  IMAD.U32 R2, RZ, RZ, UR5 ;  /* 0x00000005ff027e24 */ /* 0x000fe2000f8e00ff */
[----:B------:R1:W-:Y:S04]  /*1370*/  STL [R1+0x1f0], R0 ;  /* 0x0001f00001007387 */ /* 0x0003e80000100800 */
[----:B------:R3:W-:Y:S01]  /*1380*/  STL [R1+0x214], R3 ;  /* 0x0002140301007387 */ /* 0x0007e20000100800 */
[----:B-1----:R-:W-:-:S05]  /*1390*/  IMAD.U32 R0, RZ, RZ, UR6 ;  /* 0x00000006ff007e24 */ /* 0x002fca000f8e00ff */
[----:B------:R3:W-:Y:S04]  /*13a0*/  STL [R1+0x20c], R0 ;  /* 0x00020c0001007387 */ /* 0x0007e80000100800 */
[----:B------:R3:W-:Y:S02]  /*13b0*/  STL [R1+0x204], R2 ;  /* 0x0002040201007387 */ /* 0x0007e40000100800 */
.L_x_393:
[----:B---3--:R-:W3:Y:S01]  /*13c0*/  LDL R3, [R1+0x204] ;  /* 0x0002040001037983 */ /* 0x008ee20000100800 */
[----:B-1----:R-:W1:Y:S03]  /*13d0*/  LDC R2, c[0x0][0x28c] ;  /* 0x0000a300ff027b82 */ /* 0x002e660000000800 */
[----:B------:R-:W-:Y:S04]  /*13e0*/  STL [R1+0x1ec], RZ ;  /* 0x0001ecff01007387 */ /* 0x000fe80000100800 */
        /* <DEDUP_REMOVED lines=50> */
[----:B------:R-:W-:Y:S01]  /*1710*/  STL [R1+0x120], RZ ;  /* 0x000120ff01007387 */ /* 0x000fe20000100800 */
[----:B0---4-:R-:W4:Y:S03]  /*1720*/  S2R R0, SR_TID.X ;  /* 0x0000000000007919 */ /* 0x011f260000002100 */
        /* <DEDUP_REMOVED lines=29> */
[----:B----4-:R-:W-:-:S03]  /*1900*/  LOP3.LUT R0, R0, 0x80, RZ, 0xc0, !PT ;  /* 0x0000008000007812 */ /* 0x010fc600078ec0ff */
[----:B------:R-:W-:Y:S04]  /*1910*/  STL [R1+0xa8], RZ ;  /* 0x0000a8ff01007387 */ /* 0x000fe80000100800 */
[----:B------:R-:W-:Y:S04]  /*1920*/  STL [R1+0xa4], RZ ;  /* 0x0000a4ff01007387 */ /* 0x000fe80000100800 */
[----:B------:R-:W-:Y:S04]  /*1930*/  STL [R1+0xa0], RZ ;  /* 0x0000a0ff01007387 */ /* 0x000fe80000100800 */
[----:B------:R-:W-:Y:S01]  /*1940*/  STL [R1+0x9c], RZ ;  /* 0x00009cff01007387 */ /* 0x000fe20000100800 */
[----:B------:R-:W-:-:S03]  /*1950*/  SHF.R.U32.HI R0, RZ, 0x7, R0 ;  /* 0x00000007ff007819 */ /* 0x000fc60000011600 */
        /* <DEDUP_REMOVED lines=9> */
[----:B------:R-:W4:Y:S04]  /*19f0*/  SHFL.IDX PT, R0, R0, RZ, 0x1f ;  /* 0x00001fff00007589 */ /* 0x000f2800000e0000 */
        /* <DEDUP_REMOVED lines=21> */
[----:B----4-:R-:W-:-:S03]  /*1b50*/  R2UR UR8, R0 ;  /* 0x00000000000872ca */ /* 0x010fc600000e0000 */
[----:B------:R-:W-:Y:S01]  /*1b60*/  STL [R1+0x20], RZ ;  /* 0x000020ff01007387 */ /* 0x000fe20000100800 */
[----:B------:R-:W-:-:S03]  /*1b70*/  IMAD.MOV.U32 R0, RZ, RZ, RZ ;  /* 0x000000ffff007224 */ /* 0x000fc600078e00ff */
[----:B------:R-:W-:Y:S04]  /*1b80*/  STL [R1+0x1c], RZ ;  /* 0x00001cff01007387 */ /* 0x000fe80000100800 */
[----:B------:R-:W-:Y:S04]  /*1b90*/  STL [R1+0x18], RZ ;  /* 0x000018ff01007387 */ /* 0x000fe80000100800 */
[----:B------:R-:W-:Y:S04]  /*1ba0*/  STL [R1+0x14], RZ ;  /* 0x000014ff01007387 */ /* 0x000fe80000100800 */
[----:B------:R-:W-:Y:S04]  /*1bb0*/  STL [R1+0x10], RZ ;  /* 0x000010ff01007387 */ /* 0x000fe80000100800 */
[----:B------:R-:W-:Y:S04]  /*1bc0*/  STL [R1+0xc], RZ ;  /* 0x00000cff01007387 */ /* 0x000fe80000100800 */
[----:B------:R-:W-:Y:S04]  /*1bd0*/  STL [R1+0x8], RZ ;  /* 0x000008ff01007387 */ /* 0x000fe80000100800 */
[----:B------:R-:W-:Y:S04]  /*1be0*/  STL [R1+0x4], RZ ;  /* 0x000004ff01007387 */ /* 0x000fe80000100800 */
[----:B------:R-:W-:Y:S04]  /*1bf0*/  STL [R1], RZ ;  /* 0x000000ff01007387 */ /* 0x000fe80000100800 */
[----:B------:R4:W-:Y:S04]  /*1c00*/  STL [R1+0x220], R0 ;  /* 0x0002200001007387 */ /* 0x0009e80000100800 */
[----:B----4-:R-:W4:Y:S01]  /*1c10*/  LDL R0, [R1+0x20c] ;  /* 0x00020c0001007983 */ /* 0x010f220000100800 */
[----:B------:R-:W0:Y:S01]  /*1c20*/  S2UR UR10, SR_CgaCtaId ;  /* 0x00000000000a79c3 */ /* 0x000e220000008800 */
[----:B------:R-:W-:Y:S01]  /*1c30*/  ULEA.HI UR9, UR8, UR8, URZ, 0x1 ;  /* 0x0000000808097291 */ /* 0x000fe2000f8f083f */
[----:B------:R-:W-:-:S03]  /*1c40*/  UMOV UR58, 0x400 ;  /* 0x00000400003a7882 */ /* 0x000fc60000000000 */
[----:B------:R-:W-:-:S04]  /*1c50*/  ULOP3.LUT UR9, UR9, 0x7fffe, URZ, 0xc0, !UPT ;  /* 0x0007fffe09097892 */ /* 0x000fc8000f8ec03f */
[----:B------:R-:W-:Y:S01]  /*1c60*/  UIADD3 UR9, UR8, -UR9, URZ ;  /* 0x8000000908097290 */ /* 0x000fe2000fffe03f */
[----:B-1----:R-:W-:Y:S02]  /*1c70*/  ISETP.GE.AND P0, PT, R2, 0x1, PT ;  /* 0x000000010200780c */ /* 0x002fe40003f06270 */
[----:B----4-:R-:W-:Y:S02]  /*1c80*/  R2UR UR55, R0 ;  /* 0x00000000003772ca */ /* 0x010fe400000e0000 */
[----:B------:R1:W5:Y:S01]  /*1c90*/  LDL.LU R0, [R1+0x220] ;  /* 0x0002200001007983 */ /* 0x0003620000300800 */
[----:B0-----:R-:W-:-:S04]  /*1ca0*/  ULEA UR58, UR10, UR58, 0x18 ;  /* 0x0000003a0a3a7291 */ /* 0x001fc8000f8ec03f */
[----:B------:R-:W-:-:S04]  /*1cb0*/  ULEA UR9, UR9, UR58, 0xd ;  /* 0x0000003a09097291 */ /* 0x000fc8000f8e683f */
[----:B------:R-:W-:-:S04]  /*1cc0*/  UIADD3 UR9, UR9, 0x100, URZ ;  /* 0x0000010009097890 */ /* 0x000fc8000fffe03f */
[----:B------:R-:W-:Y:S01]  /*1cd0*/  USHF.R.U32.HI UR9, URZ, 0x4, UR9 ;  /* 0x000000043f097899 */ /* 0x000fe20008011609 */
[----:B---3--:R-:W-:Y:S01]  /*1ce0*/  R2UR UR54, R3 ;  /* 0x00000000033672ca */ /* 0x008fe200000e0000 */
[----:B------:R-:W-:Y:S01]  /*1cf0*/  UMOV UR59, URZ ;  /* 0x0000003f003b7c82 */ /* 0x000fe20008000000 */
[----:B------:R-:W-:Y:S01]  /*1d00*/  UMOV UR5, URZ ;  /* 0x0000003f00057c82 */ /* 0x000fe20008000000 */
[----:B------:R-:W-:Y:S01]  /*1d10*/  UMOV UR6, URZ ;  /* 0x0000003f00067c82 */ /* 0x000fe20008000000 */
[----:B------:R-:W-:Y:S01]  /*1d20*/  ULOP3.LUT UR61, UR9, 0x3fff, URZ, 0xc0, !UPT ;  /* 0x00003fff093d7892 */ /* 0x000fe2000f8ec03f */
[----:B------:R-:W-:Y:S02]  /*1d30*/  CS2R R2, SRZ ;  /* 0x0000000000027805 */ /* 0x000fe4000001ff00 */
[----:B--2---:R-:W-:Y:S02]  /*1d40*/  CS2R R4, SRZ ;  /* 0x0000000000047805 */ /* 0x004fe4000001ff00 */
[----:B------:R-:W-:-:S02]  /*1d50*/  CS2R R6, SRZ ;  /* 0x0000000000067805 */ /* 0x000fc4000001ff00 */
[----:B------:R-:W-:Y:S02]  /*1d60*/  CS2R R8, SRZ ;  /* 0x0000000000087805 */ /* 0x000fe4000001ff00 */
[----:B------:R-:W-:Y:S02]  /*1d70*/  CS2R R10, SRZ ;  /* 0x00000000000a7805 */ /* 0x000fe4000001ff00 */
[----:B------:R-:W-:Y:S02]  /*1d80*/  CS2R R12, SRZ ;  /* 0x00000000000c7805 */ /* 0x000fe4000001ff00 */
[----:B------:R-:W-:Y:S02]  /*1d90*/  CS2R R14, SRZ ;  /* 0x00000000000e7805 */ /* 0x000fe4000001ff00 */
[----:B------:R-:W-:Y:S02]  /*1da0*/  CS2R R16, SRZ ;  /* 0x0000000000107805 */ /* 0x000fe4000001ff00 */
        /* <DEDUP_REMOVED lines=16> */
[----:B------:R-:W-:Y:S01]  /*1eb0*/  CS2R R226, SRZ ;  /* 0x0000000000e27805 */ /* 0x000fe2000001ff00 */
[----:B------:R-:W-:Y:S01]  /*1ec0*/  IMAD.MOV.U32 R228, RZ, RZ, RZ ;  /* 0x000000ffffe47224 */ /* 0x000fe200078e00ff */
        /* <DEDUP_REMOVED lines=87> */
[----:B------:R-:W-:Y:S01]  /*2440*/  CS2R R30, SRZ ;  /* 0x00000000001e7805 */ /* 0x000fe2000001ff00 */
[----:B-1----:R-:W-:Y:S06]  /*2450*/  @!P0 BRA `(.L_x_17) ;  /* 0x0000004c00308947 */ /* 0x002fec0003800000 */
[----:B------:R-:W2:Y:S02]  /*2460*/  LDL R227, [R1+0x1f0] ;  /* 0x0001f00001e37983 */ /* 0x000ea40000100800 */
[----:B--2---:R-:W-:-:S13]  /*2470*/  R2UR UR5, R227 ;  /* 0x00000000e30572ca */ /* 0x004fda00000e0000 */
[----:B------:R-:W-:-:S06]  /*2480*/  UISETP.NE.AND UP0, UPT, UR5, 0x3, UPT ;  /* 0x000000030500788c */ /* 0x000fcc000bf05270 */
[----:B------:R-:W-:-:S13]  /*2490*/  PLOP3.LUT P1, PT, PT, PT, UP0, 0x80, 0x0 ;  /* 0x000000000000781c */ /* 0x000fda0003f2f008 */
[----:B------:R-:W-:Y:S05]  /*24a0*/  @!P1 BRA `(.L_x_18) ;  /* 0x0000000000049947 */ /* 0x000fea0003800000 */
[----:B------:R-:W-:Y:S01]  /*24b0*/  BPT.TRAP 0x1 ;  /* 0x000000040000795c */ /* 0x000fe20000300000 */
.L_x_18:
[----:B-----5:R-:W2:Y:S04]  /*24c0*/  LDL R0, [R1+0x20c] ;  /* 0x00020c0001007983 */ /* 0x020ea80000100800 */
[----:B------:R-:W3:Y:S01]  /*24d0*/  LDL R2, [R1+0x204] ;  /* 0x0002040001027983 */ /* 0x000ee20000100800 */
[----:B--2---:R-:W-:Y:S02]  /*24e0*/  R2UR UR6, R0 ;  /* 0x00000000000672ca */ /* 0x004fe400000e0000 */
[----:B---3--:R-:W-:-:S11]  /*24f0*/  R2UR UR5, R2 ;  /* 0x00000000020572ca */ /* 0x008fd600000e0000 */
[----:B------:R-:W-:Y:S02]  /*2500*/  IMAD.U32 R0, RZ, RZ, UR6 ;  /* 0x00000006ff007e24 */ /* 0x000fe4000f8e00ff */
[----:B------:R-:W-:-:S03]  /*2510*/  ULEA UR5, UR5, UR58, 0x3 ;  /* 0x0000003a05057291 */ /* 0x000fc6000f8e183f */
[----:B------:R-:W-:-:S06]  /*2520*/  SHF.L.U32 R0, R0, 0x1f, RZ ;  /* 0x0000001f00007819 */ /* 0x000fcc00000006ff */
[----:B------:R0:W1:Y:S01]  /*2530*/  SYNCS.PHASECHK.TRANS64.TRYWAIT P0, [UR5], R0 ;  /* 0x00000000ff0075a7 */ /* 0x0000620008000145 */
[----:B------:R-:W-:Y:S05]  /*2540*/  @!P1 BRA `(.L_x_19) ;  /* 0x0000000000049947 */ /* 0x000fea0003800000 */
[----:B------:R-:W-:Y:S01]  /*2550*/  BPT.TRAP 0x1 ;  /* 0x000000040000795c */ /* 0x000fe20000300000 */
.L_x_19:
[----:B------:R2:W-:Y:S01]  /*2560*/  STL [R1+0x1ec], RZ ;  /* 0x0001ecff01007387 */ /* 0x0005e20000100800 */
[----:B------:R-:W-:Y:S01]  /*2570*/  UMOV UR59, 0x8 ;  /* 0x00000008003b7882 */ /* 0x000fe20000000000 */
[----:B-1----:R-:W-:Y:S05]  /*2580*/  @P0 BRA `(.L_x_20) ;  /* 0x0000000000080947 */ /* 0x002fea0003800000 */
[----:B------:R-:W1:Y:S02]  /*2590*/  SYNCS.PHASECHK.TRANS64.TRYWAIT P0, [UR5], R0 ;  /* 0x00000000ff0075a7 */ /* 0x000e640008000145 */
[----:B-1----:R-:W-:Y:S05]  /*25a0*/  @!P0 BRA `(.L_x_21) ;  /* 0x000001ac004c8947 */ /* 0x002fea0003800000 */
.L_x_20:
[----:B------:R-:W3:Y:S01]  /*25b0*/  LDL R2, [R1+0x204] ;  /* 0x0002040001027983 */ /* 0x000ee20000100800 */
[----:B------:R-:W-:Y:S01]  /*25c0*/  UIADD3 UR5, UR58, 0x20100, URZ ;  /* 0x000201003a057890 */ /* 0x000fe2000fffe03f */
[----:B------:R-:W-:Y:S01]  /*25d0*/  WARPGROUP.ARRIVE ;  /* 0x00000000000079c5 */ /* 0x000fe20000000000 */
[----:B------:R-:W-:Y:S01]  /*25e0*/  ULOP3.LUT UR6, UR61, 0x10000, URZ, 0xfc, !UPT ;  /* 0x000100003d067892 */ /* 0x000fe2000f8efc3f */
[----:B------:R4:W-:Y:S01]  /*25f0*/  STL [R1+0x1e8], RZ ;  /* 0x0001e8ff01007387 */ /* 0x0009e20000100800 */
[----:B------:R-:W-:Y:S01]  /*2600*/  USHF.R.U32.HI UR5, URZ, 0x4, UR5 ;  /* 0x000000043f057899 */ /* 0x000fe20008011605 */
[----:B01----:R-:W-:Y:S01]  /*2610*/  IMAD.MOV.U32 R0, RZ, RZ, RZ ;  /* 0x000000ffff007224 */ /* 0x003fe200078e00ff */
[----:B------:R-:W-:Y:S01]  /*2620*/  UMOV UR9, 0x40000040 ;  /* 0x4000004000097882 */ /* 0x000fe20000000000 */
[----:B------:R-:W-:Y:S01]  /*2630*/  UMOV UR11, 0x40000040 ;  /* 0x40000040000b7882 */ /* 0x000fe20000000000 */
[----:B------:R-:W-:Y:S01]  /*2640*/  ULOP3.LUT UR5, UR5, 0x3fff, URZ, 0xc0, !UPT ;  /* 0x00003fff05057892 */ /* 0x000fe2000f8ec03f */
[----:B------:R4:W-:Y:S01]  /*2650*/  STL [R1+0x1e4], RZ ;  /* 0x0001e4ff01007387 */ /* 0x0009e20000100800 */
[----:B------:R-:W-:Y:S01]  /*2660*/  UMOV UR17, UR9 ;  /* 0x0000000900117c82 */ /* 0x000fe20008000000 */
[----:B------:R-:W-:Y:S01]  /*2670*/  UMOV UR19, 0x40000040 ;  /* 0x4000004000137882 */ /* 0x000fe20000000000 */
[----:B------:R-:W-:Y:S01]  /*2680*/  ULOP3.LUT UR5, UR5, 0x10000, URZ, 0xfc, !UPT ;  /* 0x0001000005057892 */ /* 0x000fe2000f8efc3f */
[----:B------:R4:W-:Y:S01]  /*2690*/  STL [R1+0x1e0], RZ ;  /* 0x0001e0ff01007387 */ /* 0x0009e20000100800 */
[----:B------:R-:W-:Y:S01]  /*26a0*/  UMOV UR21, UR9 ;  /* 0x0000000900157c82 */ /* 0x000fe20008000000 */
[----:B------:R-:W-:Y:S01]  /*26b0*/  UMOV UR23, 0x40000040 ;  /* 0x4000004000177882 */ /* 0x000fe20000000000 */
        /* <DEDUP_REMOVED lines=16> */
[----:B------:R4:W-:Y:S01]  /*27c0*/  STL [R1+0x1dc], RZ ;  /* 0x0001dcff01007387 */ /* 0x0009e20000100800 */
[----:B------:R-:W-:-:S02]  /*27d0*/  CS2R R4, SRZ ;  /* 0x0000000000047805 */ /* 0x000fc4000001ff00 */
[----:B------:R-:W-:Y:S02]  /*27e0*/  CS2R R6, SRZ ;  /* 0x0000000000067805 */ /* 0x000fe4000001ff00 */
[----:B------:R-:W-:Y:S01]  /*27f0*/  CS2R R8, SRZ ;  /* 0x0000000000087805 */ /* 0x000fe2000001ff00 */
[----:B------:R4:W-:Y:S01]  /*2800*/  STL [R1+0x1d8], RZ ;  /* 0x0001d8ff01007387 */ /* 0x0009e20000100800 */
[----:B------:R-:W-:Y:S02]  /*2810*/  CS2R R10, SRZ ;  /* 0x00000000000a7805 */ /* 0x000fe4000001ff00 */
[----:B------:R-:W-:Y:S02]  /*2820*/  CS2R R12, SRZ ;  /* 0x00000000000c7805 */ /* 0x000fe4000001ff00 */
[----:B------:R-:W-:Y:S01]  /*2830*/  CS2R R14, SRZ ;  /* 0x00000000000e7805 */ /* 0x000fe2000001ff00 */
        /* <DEDUP_REMOVED lines=25> */
[----:B------:R-:W-:-:S03]  /*29d0*/  IMAD.MOV.U32 R228, RZ, RZ, RZ ;  /* 0x000000ffffe47224 */ /* 0x000fc600078e00ff */
[----:B------:R4:W-:Y:S04]  /*29e0*/  STL [R1+0x1b8], RZ ;  /* 0x0001b8ff01007387 */ /* 0x0009e80000100800 */
        /* <DEDUP_REMOVED lines=56> */
[----:B------:R4:W-:Y:S01]  /*2d70*/  STL [R1+0xd4], RZ ;  /* 0x0000d4ff01007387 */ /* 0x0009e20000100800 */
[----:B---3--:R-:W-:-:S03]  /*2d80*/  R2UR UR8, R2 ;  /* 0x00000000020872ca */ /* 0x008fc600000e0000 */
[----:B------:R4:W-:Y:S01]  /*2d90*/  STL [R1+0xd0], RZ ;  /* 0x0000d0ff01007387 */ /* 0x0009e20000100800 */
[----:B------:R-:W-:-:S03]  /*2da0*/  CS2R R2, SRZ ;  /* 0x0000000000027805 */ /* 0x000fc6000001ff00 */
[----:B------:R4:W-:Y:S04]  /*2db0*/  STL [R1+0xcc], RZ ;  /* 0x0000ccff01007387 */ /* 0x0009e80000100800 */
[----:B------:R4:W-:Y:S02]  /*2dc0*/  STL [R1+0xc8], RZ ;  /* 0x0000c8ff01007387 */ /* 0x0009e40000100800 */
[----:B------:R-:W-:Y:S02]  /*2dd0*/  UIMAD UR5, UR8, 0xb00, UR5 ;  /* 0x00000b00080578a4 */ /* 0x000fe4000f8e0205 */
[----:B------:R4:W-:Y:S01]  /*2de0*/  STL [R1+0xc4], RZ ;  /* 0x0000c4ff01007387 */ /* 0x0009e20000100800 */
[----:B------:R-:W-:Y:S02]  /*2df0*/  ULEA UR6, UR8, UR6, 0xc ;  /* 0x0000000608067291 */ /* 0x000fe4000f8e603f */
[----:B------:R-:W-:Y:S01]  /*2e00*/  UIADD3 UR18, UR5, 0x80, URZ ;  /* 0x0000008005127890 */ /* 0x000fe2000fffe03f */
[----:B------:R4:W-:Y:S01]  /*2e10*/  STL [R1+0xc0], RZ ;  /* 0x0000c0ff01007387 */ /* 0x0009e20000100800 */
[----:B------:R-:W-:-:S02]  /*2e20*/  UIADD3 UR22, UR5, 0x100, URZ ;  /* 0x0000010005167890 */ /* 0x000fc4000fffe03f */
[----:B------:R-:W-:Y:S01]  /*2e30*/  UIADD3 UR14, UR5, 0x180, URZ ;  /* 0x00000180050e7890 */ /* 0x000fe2000fffe03f */
[----:B------:R4:W-:Y:S01]  /*2e40*/  STL [R1+0xbc], RZ ;  /* 0x0000bcff01007387 */ /* 0x0009e20000100800 */
[----:B------:R-:W-:Y:S02]  /*2e50*/  UIADD3 UR26, UR5, 0x200, URZ ;  /* 0x00000200051a7890 */ /* 0x000fe4000fffe03f */
[----:B------:R-:W-:Y:S01]  /*2e60*/  UIADD3 UR30, UR5, 0x280, URZ ;  /* 0x00000280051e7890 */ /* 0x000fe2000fffe03f */
[----:B------:R4:W-:Y:S01]  /*2e70*/  STL [R1+0xb8], RZ ;  /* 0x0000b8ff01007387 */ /* 0x0009e20000100800 */
[----:B------:R-:W-:Y:S01]  /*2e80*/  UMOV UR8, UR6 ;  /* 0x0000000600087c82 */ /* 0x000fe20008000000 */
[----:B------:R-:W-:Y:S02]  /*2e90*/  UIADD3 UR34, UR5, 0x300, URZ ;  /* 0x0000030005227890 */ /* 0x000fe4000fffe03f */
[----:B------:R-:W-:Y:S01]  /*2ea0*/  UMOV UR10, UR5 ;  /* 0x00000005000a7c82 */ /* 0x000fe20008000000 */
[----:B------:R-:W-:Y:S01]  /*2eb0*/  UIADD3 UR38, UR5, 0x380, URZ ;  /* 0x0000038005267890 */ /* 0x000fe2000fffe03f */
[----:B------:R-:W-:Y:S01]  /*2ec0*/  QGMMA.64x16x32.F32.E4M3.E4M3 R192, gdesc[UR8], RZ, !UPT ;  /* 0x0020000008c079f3 */ /* 0x000fe2000c7008ff */
[----:B------:R-:W-:Y:S01]  /*2ed0*/  UMOV UR16, UR8 ;  /* 0x0000000800107c82 */ /* 0x000fe20008000000 */
[----:B------:R-:W-:Y:S01]  /*2ee0*/  UIADD3 UR42, UR5, 0x400, URZ ;  /* 0x00000400052a7890 */ /* 0x000fe2000fffe03f */
[----:B------:R4:W-:Y:S01]  /*2ef0*/  STL [R1+0xb4], RZ ;  /* 0x0000b4ff01007387 */ /* 0x0009e20000100800 */
[----:B------:R-:W-:Y:S01]  /*2f00*/  UMOV UR20, UR8 ;  /* 0x0000000800147c82 */ /* 0x000fe20008000000 */
[----:B------:R-:W-:Y:S01]  /*2f10*/  UIADD3 UR46, UR5, 0x480, URZ ;  /* 0x00000480052e7890 */ /* 0x000fe2000fffe03f */
[----:B------:R-:W-:Y:S01]  /*2f20*/  QGMMA.64x16x32.F32.E4M3.E4M3 R176, gdesc[UR16], RZ, !UPT ;  /* 0x0020000010b079f3 */ /* 0x000fe2000c7008ff */
[----:B------:R-:W-:Y:S01]  /*2f30*/  UMOV UR12, UR8 ;  /* 0x00000008000c7c82 */ /* 0x000fe20008000000 */
[----:B------:R-:W-:Y:S01]  /*2f40*/  UIADD3 UR50, UR5, 0x500, URZ ;  /* 0x0000050005327890 */ /* 0x000fe2000fffe03f */
[----:B------:R4:W-:Y:S01]  /*2f50*/  STL [R1+0xb0], RZ ;  /* 0x0000b0ff01007387 */ /* 0x0009e20000100800 */
[----:B------:R-:W-:Y:S01]  /*2f60*/  QGMMA.64x16x32.F32.E4M3.E4M3 R160, gdesc[UR20], RZ, !UPT ;  /* 0x0020000014a079f3 */ /* 0x000fe2000c7008ff */
[----:B------:R-:W-:Y:S01]  /*2f70*/  UMOV UR24, UR8 ;  /* 0x0000000800187c82 */ /* 0x000fe20008000000 */
[----:B------:R-:W-:Y:S01]  /*2f80*/  UMOV UR28, UR8 ;  /* 0x00000008001c7c82 */ /* 0x000fe20008000000 */
[----:B------:R-:W-:Y:S01]  /*2f90*/  UMOV UR32, UR8 ;  /* 0x0000000800207c82 */ /* 0x000fe20008000000 */
[----:B------:R-:W-:Y:S01]  /*2fa0*/  QGMMA.64x16x32.F32.E4M3.E4M3 R144, gdesc[UR12], RZ, !UPT ;  /* 0x002000000c9079f3 */ /* 0x000fe2000c7008ff */
[----:B------:R-:W-:Y:S01]  /*2fb0*/  UIADD3 UR12, UR6, 0x400, URZ ;  /* 0x00000400060c7890 */ /* 0x000fe2000fffe03f */
[----:B------:R4:W-:Y:S01]  /*2fc0*/  STL [R1+0xac], RZ ;  /* 0x0000acff01007387 */ /* 0x0009e20000100800 */
[----:B------:R-:W-:Y:S01]  /*2fd0*/  UMOV UR36, UR8 ;  /* 0x0000000800247c82 */ /* 0x000fe20008000000 */
[----:B------:R-:W-:Y:S01]  /*2fe0*/  QGMMA.64x16x32.F32.E4M3.E4M3 R128, gdesc[UR24], RZ, !UPT ;  /* 0x00200000188079f3 */ /* 0x000fe2000c7008ff */
[----:B------:R-:W-:Y:S01]  /*2ff0*/  UMOV UR40, UR8 ;  /* 0x0000000800287c82 */ /* 0x000fe20008000000 */
[----:B------:R-:W-:Y:S01]  /*3000*/  UMOV UR44, UR8 ;  /* 0x00000008002c7c82 */ /* 0x000fe20008000000 */
[----:B------:R-:W-:Y:S01]  /*3010*/  UMOV UR48, UR8 ;  /* 0x0000000800307c82 */ /* 0x000fe20008000000 */
[----:B------:R-:W-:Y:S01]  /*3020*/  QGMMA.64x16x32.F32.E4M3.E4M3 R112, gdesc[UR28], RZ, !UPT ;  /* 0x002000001c7079f3 */ /* 0x000fe2000c7008ff */
[----:B------:R4:W-:Y:S03]  /*3030*/  STL [R1+0xa8], RZ ;  /* 0x0000a8ff01007387 */ /* 0x0009e60000100800 */
        /* <DEDUP_REMOVED lines=9> */
[----:B------:R-:W-:Y:S01]  /*30d0*/  UMOV UR48, UR12 ;  /* 0x0000000c00307c82 */ /* 0x000fe20008000000 */
[----:B------:R-:W-:Y:S01]  /*30e0*/  UMOV UR49, 0x40000040 ;  /* 0x4000004000317882 */ /* 0x000fe20000000000 */
[----:B------:R-:W-:Y:S01]  /*30f0*/  UMOV UR44, UR48 ;  /* 0x00000030002c7c82 */ /* 0x000fe20008000000 */
[----:B------:R-:W-:Y:S01]  /*3100*/  UMOV UR45, UR49 ;  /* 0x00000031002d7c82 */ /* 0x000fe20008000000 */
[----:B------:R-:W-:Y:S01]  /*3110*/  QGMMA.64x16x32.F32.E4M3.E4M3 R24, gdesc[UR48], RZ, !UPT ;  /* 0x00200000301879f3 */ /* 0x000fe2000c7008ff */
[----:B------:R-:W-:Y:S01]  /*3120*/  UMOV UR40, UR48 ;  /* 0x0000003000287c82 */ /* 0x000fe20008000000 */
        /* <DEDUP_REMOVED lines=23> */
[----:B------:R-:W-:Y:S01]  /*32a0*/  UIADD3 UR26, UR5, 0x202, URZ ;  /* 0x00000202051a7890 */ /* 0x000fe2000fffe03f */
[----:B------:R4:W-:Y:S01]  /*32b0*/  STL [R1+0x94], RZ ;  /* 0x000094ff01007387 */ /* 0x0009e20000100800 */
[----:B------:R-:W-:Y:S01]  /*32c0*/  UIADD3 UR30, UR5, 0x282, URZ ;  /* 0x00000282051e7890 */ /* 0x000fe2000fffe03f */
        /* <DEDUP_REMOVED lines=13> */
[----:B------:R-:W-:Y:S01]  /*33a0*/  UMOV UR8, UR12 ;  /* 0x0000000c00087c82 */ /* 0x000fe20008000000 */
[----:B------:R-:W-:Y:S01]  /*33b0*/  UMOV UR9, 0x40000040 ;  /* 0x4000004000097882 */ /* 0x000fe20000000000 */
[----:B------:R-:W-:Y:S01]  /*33c0*/  UMOV UR10, UR13 ;  /* 0x0000000d000a7c82 */ /* 0x000fe20008000000 */
[----:B------:R-:W-:Y:S01]  /*33d0*/  UMOV UR11, 0x40000040 ;  /* 0x40000040000b7882 */ /* 0x000fe20000000000 */
[----:B------:R-:W-:Y:S01]  /*33e0*/  UIADD3 UR38, UR5, 0x382, URZ ;  /* 0x0000038205267890 */ /* 0x000fe2000fffe03f */
[----:B------:R-:W-:Y:S01]  /*33f0*/  QGMMA.64x16x32.F32.E4M3.E4M3 R192, gdesc[UR8], R192 ;  /* 0x0020000008c079f3 */ /* 0x000fe200087008c0 */
[----:B------:R-:W-:Y:S01]  /*3400*/  UMOV UR16, UR8 ;  /* 0x0000000800107c82 */ /* 0x000fe20008000000 */
        /* <DEDUP_REMOVED lines=17> */
[----:B------:R-:W-:Y:S01]  /*3520*/  UMOV UR28, UR8 ;  /* 0x00000008001c7c82 */ /* 0x000fe20008000000 */
[----:B------:R-:W-:Y:S01]  /*3530*/  UMOV UR29, UR9 ;  /* 0x00000009001d7c82 */ /* 0x000fe20008000000 */
[----:B------:R-:W-:Y:S01]  /*3540*/  UMOV UR31, 0x40000040 ;  /* 0x40000040001f7882 */ /* 0x000fe20000000000 */
        /* <DEDUP_REMOVED lines=22> */
[----:B------:R4:W-:Y:S03]  /*36b0*/  STL [R1+0x84], RZ ;  /* 0x000084ff01007387 */ /* 0x0009e60000100800 */
[----:B------:R-:W-:Y:S01]  /*36c0*/  QGMMA.64x16x32.F32.E4M3.E4M3 R32, gdesc[UR48], R32 ;  /* 0x00200000302079f3 */ /* 0x000fe20008700820 */
[----:B------:R-:W-:Y:S01]  /*36d0*/  UMOV UR48, UR12 ;  /* 0x0000000c00307c82 */ /* 0x000fe20008000000 */
[----:B------:R-:W-:Y:S01]  /*36e0*/  UMOV UR49, 0x40000040 ;  /* 0x4000004000317882 */ /* 0x000fe20000000000 */
[----:B------:R-:W-:Y:S01]  /*36f0*/  UMOV UR44, UR48 ;  /* 0x00000030002c7c82 */ /* 0x000fe20008000000 */
[----:B------:R-:W-:Y:S01]  /*3700*/  UMOV UR45, UR49 ;  /* 0x00000031002d7c82 */ /* 0x000fe20008000000 */
[----:B------:R-:W-:Y:S01]  /*3710*/  QGMMA.64x16x32.F32.E4M3.E4M3 R24, gdesc[UR48], R24 ;  /* 0x00200000301879f3 */ /* 0x000fe20008700818 */
[----:B------:R-:W-:Y:S01]  /*3720*/  UMOV UR40, UR48 ;  /* 0x0000003000287c82 */ /* 0x000fe20008000000 */
        /* <DEDUP_REMOVED lines=23> */
[----:B------:R-:W-:Y:S01]  /*38a0*/  UIADD3 UR26, UR5, 0x204, URZ ;  /* 0x00000204051a7890 */ /* 0x000fe2000fffe03f */
[----:B------:R4:W-:Y:S01]  /*38b0*/  STL [R1+0x80], RZ ;  /* 0x000080ff01007387 */ /* 0x0009e20000100800 */
[----:B------:R-:W-:Y:S01]  /*38c0*/  UIADD3 UR30, UR5, 0x284, URZ ;  /* 0x00000284051e7890 */ /* 0x000fe2000fffe03f */
        /* <DEDUP_REMOVED lines=487> */
[----:B------:R-:W-:Y:S01]  /*5740*/  UMOV UR13, 0x40000040 ;  /* 0x40000040000d7882 */ /* 0x000fe20000000000 */
        /* <DEDUP_REMOVED lines=15> */
[----:B------:R-:W-:Y:S01]  /*5840*/  UIADD3 UR46, UR5, 0xa06, URZ ;  /* 0x00000a06052e7890 */ /* 0x000fe2000fffe03f */
[----:B------:R4:W-:Y:S01]  /*5850*/  STL [R1+0x8], RZ ;  /* 0x000008ff01007387 */ /* 0x0009e20000100800 */
[----:B------:R-:W-:Y:S01]  /*5860*/  UIADD3 UR50, UR5, 0xa86, URZ ;  /* 0x00000a8605327890 */ /* 0x000fe2000fffe03f */
[----:B------:R-:W-:Y:S01]  /*5870*/  UMOV UR20, UR12 ;  /* 0x0000000c00147c82 */ /* 0x000fe20008000000 */
[----:B------:R-:W-:Y:S01]  /*5880*/  UMOV UR21, UR13 ;  /* 0x0000000d00157c82 */ /* 0x000fe20008000000 */
[----:B------:R-:W-:Y:S01]  /*5890*/  UMOV UR23, 0x40000040 ;  /* 0x4000004000177882 */ /* 0x000fe20000000000 */
[----:B------:R-:W-:Y:S01]  /*58a0*/  ULDC UR5, c[0x0][0x50c] ;  /* 0x0001430000057ab9 */ /* 0x000fe20000000800 */
[----:B------:R-:W-:Y:S01]  /*58b0*/  UMOV UR8, UR12 ;  /* 0x0000000c00087c82 */ /* 0x000fe20008000000 */
[----:B------:R-:W-:Y:S01]  /*58c0*/  UMOV UR9, UR13 ;  /* 0x0000000d00097c82 */ /* 0x000fe20008000000 */
[----:B------:R-:W-:Y:S01]  /*58d0*/  UMOV UR11, 0x40000040 ;  /* 0x40000040000b7882 */ /* 0x000fe20000000000 */
[----:B------:R-:W-:Y:S01]  /*58e0*/  QGMMA.64x16x32.F32.E4M3.E4M3 R160, gdesc[UR20], R160 ;  /* 0x0020000014a079f3 */ /* 0x000fe200087008a0 */
[----:B------:R-:W-:Y:S01]  /*58f0*/  UMOV UR32, UR12 ;  /* 0x0000000c00207c82 */ /* 0x000fe20008000000 */
[----:B------:R-:W-:Y:S01]  /*5900*/  UMOV UR33, UR13 ;  /* 0x0000000d00217c82 */ /* 0x000fe20008000000 */
[----:B------:R-:W-:Y:S01]  /*5910*/  UMOV UR35, 0x40000040 ;  /* 0x4000004000237882 */ /* 0x000fe20000000000 */
[----:B------:R-:W-:Y:S01]  /*5920*/  UISETP.NE.AND UP0, UPT, UR5, 0x8, UPT ;  /* 0x000000080500788c */ /* 0x000fe2000bf05270 */
        /* <DEDUP_REMOVED lines=13> */
[----:B------:R4:W-:Y:S01]  /*5a00*/  STL [R1+0x4], RZ ;  /* 0x000004ff01007387 */ /* 0x0009e20000100800 */
[----:B------:R-:W-:Y:S01]  /*5a10*/  QGMMA.64x16x32.F32.E4M3.E4M3 R96, gdesc[UR28], R96 ;  /* 0x002000001c6079f3 */ /* 0x000fe20008700860 */
[----:B------:R-:W-:Y:S01]  /*5a20*/  UMOV UR40, UR12 ;  /* 0x0000000c00287c82 */ /* 0x000fe20008000000 */
[----:B------:R-:W-:Y:S01]  /*5a30*/  UMOV UR41, UR13 ;  /* 0x0000000d00297c82 */ /* 0x000fe20008000000 */
[----:B------:R-:W-:Y:S01]  /*5a40*/  UMOV UR43, 0x40000040 ;  /* 0x40000040002b7882 */ /* 0x000fe20000000000 */
[----:B------:R-:W-:Y:S01]  /*5a50*/  USEL UR5, URZ, 0x1, UP0 ;  /* 0x000000013f057887 */ /* 0x000fe20008000000 */
[----:B------:R4:W-:Y:S01]  /*5a60*/  STL [R1], RZ ;  /* 0x000000ff01007387 */ /* 0x0009e20000100800 */
        /* <DEDUP_REMOVED lines=9> */
[----:B------:R-:W-:-:S03]  /*5b00*/  ISETP.NE.AND P0, PT, RZ, UR5, PT ;  /* 0x00000005ff007c0c */ /* 0x000fc6000bf05270 */
        /* <DEDUP_REMOVED lines=29> */
[----:B------:R-:W-:Y:S04]  /*5ce0*/  QGMMA.64x16x32.F32.E4M3.E4M3 R120, gdesc[UR32], R120 ;  /* 0x00200000207879f3 */ /* 0x000fe80008700878 */
[----:B------:R-:W-:Y:S04]  /*5cf0*/  QGMMA.64x16x32.F32.E4M3.E4M3 R136, gdesc[UR8], R136 ;  /* 0x00200000088879f3 */ /* 0x000fe80008700888 */
[----:B------:R-:W-:Y:S04]  /*5d00*/  QGMMA.64x16x32.F32.E4M3.E4M3 R152, gdesc[UR20], R152 ;  /* 0x00200000149879f3 */ /* 0x000fe80008700898 */
[----:B------:R-:W-:Y:S04]  /*5d10*/  QGMMA.64x16x32.F32.E4M3.E4M3 R168, gdesc[UR16], R168 ;  /* 0x0020000010a879f3 */ /* 0x000fe800087008a8 */
[----:B------:R-:W-:Y:S01]  /*5d20*/  QGMMA.64x16x32.F32.E4M3.E4M3 R184, gdesc[UR12], R184, gsb0 ;  /* 0x002000000cb879f3 */ /* 0x000fe200080008b8 */
[----:B----4-:R-:W-:Y:S05]  /*5d30*/  @!P0 BRA `(.L_x_22) ;  /* 0x0000001000c08947 */ /* 0x010fea0003800000 */
[----:B------:R-:W-:Y:S02]  /*5d40*/  WARPGROUP.DEPBAR.LE gsb0, 0x0 ;  /* 0x00008000000079c5 */ /* 0x000fe40000010000 */
[----:B------:R-:W-:-:S01]  /*5d50*/  FADD R227, RZ, R193 ;  /* 0x000000c1ffe37221 */ /* 0x000fc20000000000 */
[----:B------:R-:W-:Y:S01]  /*5d60*/  FADD R228, RZ, R192 ;  /* 0x000000c0ffe47221 */ /* 0x000fe20000000000 */
[----:B------:R-:W-:-:S01]  /*5d70*/  FADD R226, RZ, R194 ;  /* 0x000000c2ffe27221 */ /* 0x000fc20000000000 */
[----:B------:R-:W-:Y:S01]  /*5d80*/  FADD R225, RZ, R195 ;  /* 0x000000c3ffe17221 */ /* 0x000fe20000000000 */
[----:B------:R-:W-:-:S01]  /*5d90*/  FADD R224, RZ, R196 ;  /* 0x000000c4ffe07221 */ /* 0x000fc20000000000 */
[----:B------:R0:W-:Y:S01]  /*5da0*/  STL [R1+0x220], R227 ;  /* 0x000220e301007387 */ /* 0x0001e20000100800 */
[----:B------:R-:W-:-:S01]  /*5db0*/  FADD R223, RZ, R197 ;  /* 0x000000c5ffdf7221 */ /* 0x000fc20000000000 */
[----:B------:R-:W-:Y:S01]  /*5dc0*/  FADD R222, RZ, R198 ;  /* 0x000000c6ffde7221 */ /* 0x000fe20000000000 */
[----:B------:R-:W-:-:S01]  /*5dd0*/  FADD R221, RZ, R199 ;  /* 0x000000c7ffdd7221 */ /* 0x000fc20000000000 */
[----:B------:R-:W-:Y:S01]  /*5de0*/  FADD R220, RZ, R184 ;  /* 0x000000b8ffdc7221 */ /* 0x000fe20000000000 */
[----:B------:R-:W-:-:S01]  /*5df0*/  FADD R219, RZ, R185 ;  /* 0x000000b9ffdb7221 */ /* 0x000fc20000000000 */
[----:B------:R-:W-:Y:S01]  /*5e00*/  FADD R218, RZ, R186 ;  /* 0x000000baffda7221 */ /* 0x000fe20000000000 */
[----:B------:R-:W-:-:S01]  /*5e10*/  FADD R217, RZ, R187 ;  /* 0x000000bbffd97221 */ /* 0x000fc20000000000 */
[----:B------:R-:W-:Y:S01]  /*5e20*/  FADD R216, RZ, R188 ;  /* 0x000000bcffd87221 */ /* 0x000fe20000000000 */
[----:B------:R-:W-:-:S01]  /*5e30*/  FADD R215, RZ, R189 ;  /* 0x000000bdffd77221 */ /* 0x000fc20000000000 */
[----:B0-----:R-:W-:Y:S01]  /*5e40*/  FADD R227, RZ, R148 ;  /* 0x00000094ffe37221 */ /* 0x001fe20000000000 */
[----:B------:R-:W-:-:S01]  /*5e50*/  FADD R214, RZ, R190 ;  /* 0x000000beffd67221 */ /* 0x000fc20000000000 */
[----:B------:R-:W-:Y:S01]  /*5e60*/  FADD R213, RZ, R191 ;  /* 0x000000bfffd57221 */ /* 0x000fe20000000000 */
[----:B------:R-:W-:-:S01]  /*5e70*/  FADD R212, RZ, R176 ;  /* 0x000000b0ffd47221 */ /* 0x000fc20000000000 */
[----:B------:R-:W-:Y:S01]  /*5e80*/  FADD R211, RZ, R177 ;  /* 0x000000b1ffd37221 */ /* 0x000fe20000000000 */
[----:B------:R0:W-:Y:S01]  /*5e90*/  STL [R1], R227 ;  /* 0x000000e301007387 */ /* 0x0001e20000100800 */
        /* <DEDUP_REMOVED lines=38> */
[----:B0-----:R-:W-:-:S05]  /*6100*/  FADD R227, RZ, R151 ;  /* 0x00000097ffe37221 */ /* 0x001fca0000000000 */
[----:B------:R0:W-:Y:S02]  /*6110*/  STL [R1+0xc], R227 ;  /* 0x00000ce301007387 */ /* 0x0001e40000100800 */
        /* <DEDUP_REMOVED lines=239> */
[----:B------:R0:W-:Y:S04]  /*7010*/  STL [R1+0x1ec], R227 ;  /* 0x0001ece301007387 */ /* 0x0001e80000100800 */
[----:B0-----:R0:W5:Y:S01]  /*7020*/  LDL.LU R227, [R1+0x220] ;  /* 0x0002200001e37983 */ /* 0x0011620000300800 */
[----:B------:R-:W-:-:S05]  /*7030*/  UMOV UR59, URZ ;  /* 0x0000003f003b7c82 */ /* 0x000fca0008000000 */
.L_x_22:
[----:B------:R1:W-:Y:S04]  /*7040*/  STL [R1+0x224], R2 ;  /* 0x0002240201007387 */ /* 0x0003e80000100800 */
[----:B-1----:R-:W3:Y:S04]  /*7050*/  LDL R2, [R1+0x204] ;  /* 0x0002040001027983 */ /* 0x002ee80000100800 */
[----:B------:R1:W-:Y:S04]  /*7060*/  STL [R1+0x220], R0 ;  /* 0x0002200001007387 */ /* 0x0003e80000100800 */
[----:B-1----:R-:W4:Y:S01]  /*7070*/  LDL R0, [R1+0x20c] ;  /* 0x00020c0001007983 */ /* 0x002f220000100800 */
[----:B---3--:R-:W-:-:S03]  /*7080*/  R2UR UR8, R2 ;  /* 0x00000000020872ca */ /* 0x008fc600000e0000 */
[----:B------:R1:W5:Y:S01]  /*7090*/  LDL.LU R2, [R1+0x224] ;  /* 0x0002240001027983 */ /* 0x0003620000300800 */
[----:B----4-:R-:W-:-:S03]  /*70a0*/  R2UR UR6, R0 ;  /* 0x00000000000672ca */ /* 0x010fc600000e0000 */
[----:B------:R1:W5:Y:S06]  /*70b0*/  LDL.LU R0, [R1+0x220] ;  /* 0x0002200001007983 */ /* 0x00036c0000300800 */
[----:B------:R-:W-:-:S04]  /*70c0*/  UIADD3 UR54, UR8, 0x1, URZ ;  /* 0x0000000108367890 */ /* 0x000fc8000fffe03f */
[----:B------:R-:W-:-:S04]  /*70d0*/  UISETP.NE.AND UP0, UPT, UR54, 0x2, UPT ;  /* 0x000000023600788c */ /* 0x000fc8000bf05270 */
[----:B------:R-:W-:Y:S02]  /*70e0*/  USEL UR55, URZ, 0x1, UP0 ;  /* 0x000000013f377887 */ /* 0x000fe40008000000 */
[----:B------:R-:W-:Y:S02]  /*70f0*/  USEL UR54, UR54, URZ, UP0 ;  /* 0x0000003f36367287 */ /* 0x000fe40008000000 */
[----:B------:R-:W-:-:S03]  /*7100*/  ULOP3.LUT UR55, UR6, UR55, URZ, 0x3c, !UPT ;  /* 0x0000003706377292 */ /* 0x000fc6000f8e3c3f */
[----:B-1----:R-:W-:-:S09]  /*7110*/  UMOV UR6, 0x1 ;  /* 0x0000000100067882 */ /* 0x002fd20000000000 */
.L_x_17:
[----:B-----5:R1:W-:Y:S04]  /*7120*/  STL [R1+0x220], R0 ;  /* 0x0002200001007387 */ /* 0x0203e80000100800 */
[----:B-1----:R-:W3:Y:S02]  /*7130*/  LDL R0, [R1+0x214] ;  /* 0x0002140001007983 */ /* 0x002ee40000100800 */
[----:B---3--:R-:W-:Y:S02]  /*7140*/  R2UR UR9, R0 ;  /* 0x00000000000972ca */ /* 0x008fe400000e0000 */
[----:B------:R1:W5:Y:S11]  /*7150*/  LDL.LU R0, [R1+0x220] ;  /* 0x0002200001007983 */ /* 0x0003760000300800 */
[----:B------:R-:W-:-:S04]  /*7160*/  UISETP.LT.AND UP0, UPT, UR9, 0x1, UPT ;  /* 0x000000010900788c */ /* 0x000fc8000bf01270 */
[----:B------:R-:W-:-:S04]  /*7170*/  USEL UR8, UR9, 0x1, UP0 ;  /* 0x0000000109087887 */ /* 0x000fc80008000000 */
[----:B------:R-:W-:-:S04]  /*7180*/  UIADD3 UR57, UR9, -UR8, URZ ;  /* 0x8000000809397290 */ /* 0x000fc8000fffe03f */
[----:B------:R-:W-:-:S06]  /*7190*/  UISETP.GE.AND UP0, UPT, UR57, 0x1, UPT ;  /* 0x000000013900788c */ /* 0x000fcc000bf06270 */
[----:B------:R-:W-:-:S13]  /*71a0*/  PLOP3.LUT P0, PT, PT, PT, UP0, 0x80, 0x0 ;  /* 0x000000000000781c */ /* 0x000fda0003f0f008 */
[----:B-1----:R-:W-:Y:S05]  /*71b0*/  @!P0 BRA `(.L_x_23) ;  /* 0x0000004c00b08947 */ /* 0x002fea0003800000 */
[----:B-----5:R1:W-:Y:S04]  /*71c0*/  STL [R1+0x220], R0 ;  /* 0x0002200001007387 */ /* 0x0203e80000100800 */
[----:B-1----:R-:W3:Y:S02]  /*71d0*/  LDL R0, [R1+0x204] ;  /* 0x0002040001007983 */ /* 0x002ee40000100800 */
[----:B---3--:R-:W-:Y:S02]  /*71e0*/  R2UR UR56, R0 ;  /* 0x00000000003872ca */ /* 0x008fe400000e0000 */
[----:B------:R1:W5:-:S13]  /*71f0*/  LDL.LU R0, [R1+0x220] ;  /* 0x0002200001007983 */ /* 0x00035a0000300800 */
.L_x_31:
[----:B-----5:R3:W-:Y:S04]  /*7200*/  STL [R1+0x220], R0 ;  /* 0x0002200001007387 */ /* 0x0207e80000100800 */
[----:B---3--:R-:W3:Y:S02]  /*7210*/  LDL R0, [R1+0x1f0] ;  /* 0x0001f00001007983 */ /* 0x008ee40000100800 */
[----:B---3--:R-:W-:Y:S02]  /*7220*/  R2UR UR8, R0 ;  /* 0x00000000000872ca */ /* 0x008fe400000e0000 */
[----:B------:R3:W5:Y:S11]  /*7230*/  LDL.LU R0, [R1+0x220] ;  /* 0x0002200001007983 */ /* 0x0007760000300800 */
[----:B------:R-:W-:-:S06]  /*7240*/  UISETP.NE.AND UP0, UPT, UR8, 0x3, UPT ;  /* 0x000000030800788c */ /* 0x000fcc000bf05270 */
[----:B------:R-:W-:-:S13]  /*7250*/  PLOP3.LUT P1, PT, PT, PT, UP0, 0x80, 0x0 ;  /* 0x000000000000781c */ /* 0x000fda0003f2f008 */
[----:B---3--:R-:W-:Y:S05]  /*7260*/  @!P1 BRA `(.L_x_24) ;  /* 0x0000000000049947 */ /* 0x008fea0003800000 */
[----:B------:R-:W-:Y:S01]  /*7270*/  BPT.TRAP 0x1 ;  /* 0x000000040000795c */ /* 0x000fe20000300000 */
.L_x_24:
[----:B------:R-:W3:Y:S01]  /*7280*/  S2UR UR8, SR_CgaCtaId ;  /* 0x00000000000879c3 */ /* 0x000ee20000008800 */
[----:B------:R-:W-:Y:S01]  /*7290*/  UMOV UR58, 0x400 ;  /* 0x00000400003a7882 */ /* 0x000fe20000000000 */
[----:B------:R-:W-:-:S05]  /*72a0*/  IMAD.U32 R229, RZ, RZ, UR55 ;  /* 0x00000037ffe57e24 */ /* 0x000fca000f8e00ff */
[----:B------:R-:W-:Y:S01]  /*72b0*/  SHF.L.U32 R229, R229, 0x1f, RZ ;  /* 0x0000001fe5e57819 */ /* 0x000fe200000006ff */
[----:B---3--:R-:W-:-:S04]  /*72c0*/  ULEA UR58, UR8, UR58, 0x18 ;  /* 0x0000003a083a7291 */ /* 0x008fc8000f8ec03f */
[----:B------:R-:W-:-:S09]  /*72d0*/  ULEA UR8, UR54, UR58, 0x3 ;  /* 0x0000003a36087291 */ /* 0x000fd2000f8e183f */
[----:B------:R3:W4:Y:S01]  /*72e0*/  SYNCS.PHASECHK.TRANS64.TRYWAIT P0, [UR8], R229 ;  /* 0x000000e5ff0075a7 */ /* 0x0007220008000148 */
[----:B------:R-:W-:Y:S05]  /*72f0*/  @!P1 BRA `(.L_x_25) ;  /* 0x0000000000049947 */ /* 0x000fea0003800000 */
[----:B------:R-:W-:Y:S01]  /*7300*/  BPT.TRAP 0x1 ;  /* 0x000000040000795c */ /* 0x000fe20000300000 */
.L_x_25:
[----:B----4-:R-:W-:Y:S05]  /*7310*/  @P0 BRA `(.L_x_26) ;  /* 0x0000000000080947 */ /* 0x010fea0003800000 */
[----:B------:R-:W4:Y:S02]  /*7320*/  SYNCS.PHASECHK.TRANS64.TRYWAIT P0, [UR8], R229 ;  /* 0x000000e5ff0075a7 */ /* 0x000f240008000148 */
[----:B----4-:R-:W-:Y:S05]  /*7330*/  @!P0 BRA `(.L_x_27) ;  /* 0x0000016000008947 */ /* 0x010fea0003800000 */
.L_x_26:
[----:B------:R-:W-:Y:S01]  /*7340*/  UIADD3 UR8, UR58, 0x20100, URZ ;  /* 0x000201003a087890 */ /* 0x000fe2000fffe03f */
[----:B------:R-:W-:Y:S01]  /*7350*/  WARPGROUP.ARRIVE ;  /* 0x00000000000079c5 */ /* 0x000fe20000000000 */
[----:B------:R-:W-:Y:S02]  /*7360*/  UISETP.NE.AND UP0, UPT, UR5, URZ, UPT ;  /* 0x0000003f0500728c */ /* 0x000fe4000bf05270 */
[----:B------:R-:W-:Y:S02]  /*7370*/  USHF.R.U32.HI UR8, URZ, 0x4, UR8 ;  /* 0x000000043f087899 */ /* 0x000fe40008011608 */
[----:B------:R-:W-:Y:S02]  /*7380*/  USEL UR6, UR6, URZ, !UP0 ;  /* 0x0000003f06067287 */ /* 0x000fe4000c000000 */
[----:B------:R-:W-:Y:S02]  /*7390*/  ULOP3.LUT UR8, UR8, 0x3fff, URZ, 0xc0, !UPT ;  /* 0x00003fff08087892 */ /* 0x000fe4000f8ec03f */
[----:B------:R-:W-:-:S02]  /*73a0*/  ULOP3.LUT UR5, UR61, 0x10000, URZ, 0xfc, !UPT ;  /* 0x000100003d057892 */ /* 0x000fc4000f8efc3f */
[----:B------:R-:W-:Y:S02]  /*73b0*/  ULOP3.LUT UR8, UR8, 0x10000, URZ, 0xfc, !UPT ;  /* 0x0001000008087892 */ /* 0x000fe4000f8efc3f */
[----:B------:R-:W-:Y:S02]  /*73c0*/  UISETP.NE.U32.AND UP0, UPT, UR6, URZ, UPT ;  /* 0x0000003f0600728c */ /* 0x000fe4000bf05070 */
[----:B------:R-:W-:Y:S02]  /*73d0*/  ULEA UR6, UR54, UR5, 0xc ;  /* 0x0000000536067291 */ /* 0x000fe4000f8e603f */
[----:B------:R-:W-:Y:S01]  /*73e0*/  UIMAD UR5, UR54, 0xb00, UR8 ;  /* 0x00000b00360578a4 */ /* 0x000fe2000f8e0208 */
[----:B------:R-:W-:Y:S01]  /*73f0*/  UMOV UR41, 0x40000040 ;  /* 0x4000004000297882 */ /* 0x000fe20000000000 */
[----:B------:R-:W-:Y:S02]  /*7400*/  UMOV UR43, 0x40000040 ;  /* 0x40000040002b7882 */ /* 0x000fe40000000000 */
[----:B------:R-:W-:-:S02]  /*7410*/  UIADD3 UR38, UR5, 0x80, URZ ;  /* 0x0000008005267890 */ /* 0x000fc4000fffe03f */
[----:B------:R-:W-:Y:S02]  /*7420*/  UIADD3 UR30, UR5, 0x100, URZ ;  /* 0x00000100051e7890 */ /* 0x000fe4000fffe03f */
[----:B------:R-:W-:Y:S02]  /*7430*/  UIADD3 UR22, UR5, 0x180, URZ ;  /* 0x0000018005167890 */ /* 0x000fe4000fffe03f */
[----:B------:R-:W-:Y:S02]  /*7440*/  UIADD3 UR18, UR5, 0x200, URZ ;  /* 0x0000020005127890 */ /* 0x000fe4000fffe03f */
[----:B------:R-:W-:Y:S01]  /*7450*/  UIADD3 UR10, UR5, 0x280, URZ ;  /* 0x00000280050a7890 */ /* 0x000fe2000fffe03f */
[----:B------:R-:W-:Y:S01]  /*7460*/  UMOV UR40, UR6 ;  /* 0x0000000600287c82 */ /* 0x000fe20008000000 */
[----:B------:R-:W-:Y:S01]  /*7470*/  UMOV UR42, UR5 ;  /* 0x00000005002a7c82 */ /* 0x000fe20008000000 */
[----:B------:R-:W-:Y:S01]  /*7480*/  UMOV UR36, UR40 ;  /* 0x0000002800247c82 */ /* 0x000fe20008000000 */
[----:B------:R-:W-:Y:S01]  /*7490*/  UMOV UR37, UR41 ;  /* 0x0000002900257c82 */ /* 0x000fe20008000000 */
[----:B------:R-:W-:Y:S01]  /*74a0*/  UMOV UR39, 0x40000040 ;  /* 0x4000004000277882 */ /* 0x000fe20000000000 */
[----:B------:R-:W-:Y:S01]  /*74b0*/  UIADD3 UR26, UR5, 0x300, URZ ;  /* 0x00000300051a7890 */ /* 0x000fe2000fffe03f */
[----:B------:R-:W-:Y:S01]  /*74c0*/  QGMMA.64x16x32.F32.E4M3.E4M3 R192, gdesc[UR40], R192, UP0 ;  /* 0x0020000028c079f3 */ /* 0x000fe2000bf008c0 */
        /* <DEDUP_REMOVED lines=20> */
[----:B------:R-:W-:Y:S01]  /*7610*/  UIADD3 UR60, UR6, 0x400, URZ ;  /* 0x00000400063c7890 */ /* 0x000fe2000fffe03f */
[----:B------:R-:W-:-:S02]  /*7620*/  UMOV UR24, UR40 ;  /* 0x0000002800187c82 */ /* 0x000fc40008000000 */
[----:B------:R-:W-:Y:S01]  /*7630*/  QGMMA.64x16x32.F32.E4M3.E4M3 R112, gdesc[UR8], R112, UP0 ;  /* 0x00200000087079f3 */ /* 0x000fe2000bf00870 */
[----:B------:R-:W-:Y:S01]  /*7640*/  UMOV UR25, UR41 ;  /* 0x0000002900197c82 */ /* 0x000fe20008000000 */
[----:B------:R-:W-:Y:S01]  /*7650*/  UMOV UR27, 0x40000040 ;  /* 0x40000040001b7882 */ /* 0x000fe20000000000 */
[----:B------:R-:W-:Y:S01]  /*7660*/  UMOV UR44, UR40 ;  /* 0x00000028002c7c82 */ /* 0x000fe20008000000 */
[----:B------:R-:W-:Y:S01]  /*7670*/  UMOV UR45, UR41 ;  /* 0x00000029002d7c82 */ /* 0x000fe20008000000 */
[----:B------:R-:W-:Y:S01]  /*7680*/  UMOV UR47, 0x40000040 ;  /* 0x40000040002f7882 */ /* 0x000fe20000000000 */
[----:B------:R-:W-:Y:S01]  /*7690*/  QGMMA.64x16x32.F32.E4M3.E4M3 R96, gdesc[UR24], R96, UP0 ;  /* 0x00200000186079f3 */ /* 0x000fe2000bf00860 */
        /* <DEDUP_REMOVED lines=12> */
[----:B------:R-:W-:Y:S01]  /*7760*/  UIADD3 UR20, UR6, 0x2, URZ ;  /* 0x0000000206147890 */ /* 0x000fe2000fffe03f */
[----:B------:R-:W-:-:S02]  /*7770*/  UMOV UR21, 0x40000040 ;  /* 0x4000004000157882 */ /* 0x000fc40000000000 */
[----:B------:R-:W-:Y:S01]  /*7780*/  QGMMA.64x16x32.F32.E4M3.E4M3 R32, gdesc[UR48], R32, UP0 ;  /* 0x00200000302079f3 */ /* 0x000fe2000bf00820 */
[----:B------:R-:W-:Y:S01]  /*7790*/  UMOV UR48, UR60 ;  /* 0x0000003c00307c82 */ /* 0x000fe20008000000 */
[----:B------:R-:W-:Y:S01]  /*77a0*/  UMOV UR49, 0x40000040 ;  /* 0x4000004000317882 */ /* 0x000fe20000000000 */
[----:B------:R-:W-:Y:S01]  /*77b0*/  UMOV UR32, UR48 ;  /* 0x0000003000207c82 */ /* 0x000fe20008000000 */
[----:B------:R-:W-:Y:S01]  /*77c0*/  UMOV UR33, UR49 ;  /* 0x0000003100217c82 */ /* 0x000fe20008000000 */
[----:B------:R-:W-:Y:S01]  /*77d0*/  QGMMA.64x16x32.F32.E4M3.E4M3 R24, gdesc[UR48], R24, UP0 ;  /* 0x00200000301879f3 */ /* 0x000fe2000bf00818 */
[----:B------:R-:W-:Y:S01]  /*77e0*/  UMOV UR12, UR48 ;  /* 0x00000030000c7c82 */ /* 0x000fe20008000000 */
        /* <DEDUP_REMOVED lines=28> */
[----:B------:R-:W-:-:S02]  /*79b0*/  UIADD3 UR22, UR5, 0x2, URZ ;  /* 0x0000000205167890 */ /* 0x000fc4000fffe03f */
[----:B------:R-:W-:Y:S01]  /*79c0*/  QGMMA.64x16x32.F32.E4M3.E4M3 R152, gdesc[UR28], R152, UP0 ;  /* 0x002000001c9879f3 */ /* 0x000fe2000bf00898 */
[----:B------:R-:W-:Y:S02]  /*79d0*/  UIADD3 UR34, UR5, 0x82, URZ ;  /* 0x0000008205227890 */ /* 0x000fe4000fffe03f */
[----:B------:R-:W-:Y:S01]  /*79e0*/  UIADD3 UR10, UR5, 0x102, URZ ;  /* 0x00000102050a7890 */ /* 0x000fe2000fffe03f */
[----:B------:R-:W-:Y:S01]  /*79f0*/  QGMMA.64x16x32.F32.E4M3.E4M3 R168, gdesc[UR36], R168, UP0 ;  /* 0x0020000024a879f3 */ /* 0x000fe2000bf008a8 */
[----:B------:R-:W-:Y:S02]  /*7a00*/  UIADD3 UR18, UR5, 0x182, URZ ;  /* 0x0000018205127890 */ /* 0x000fe4000fffe03f */
[----:B------:R-:W-:Y:S01]  /*7a10*/  UIADD3 UR42, UR5, 0x202, URZ ;  /* 0x00000202052a7890 */ /* 0x000fe2000fffe03f */
[----:B------:R-:W-:Y:S01]  /*7a20*/  QGMMA.64x16x32.F32.E4M3.E4M3 R184, gdesc[UR24], R184, UP0 ;  /* 0x0020000018b879f3 */ /* 0x000fe2000bf008b8 */
[----:B------:R-:W-:Y:S01]  /*7a30*/  UIADD3 UR14, UR5, 0x282, URZ ;  /* 0x00000282050e7890 */ /* 0x000fe2000fffe03f */
[----:B------:R-:W-:Y:S01]  /*7a40*/  UMOV UR23, 0x40000040 ;  /* 0x4000004000177882 */ /* 0x000fe20000000000 */
        /* <DEDUP_REMOVED lines=29> */
[----:B------:R-:W-:Y:S01]  /*7c20*/  UIADD3 UR8, UR6, 0x402, URZ ;  /* 0x0000040206087890 */ /* 0x000fe2000fffe03f */
[----:B------:R-:W-:Y:S01]  /*7c30*/  UMOV UR28, UR20 ;  /* 0x00000014001c7c82 */ /* 0x000fe20008000000 */
[----:B------:R-:W-:Y:S01]  /*7c40*/  UMOV UR29, UR21 ;  /* 0x00000015001d7c82 */ /* 0x000fe20008000000 */
[----:B------:R-:W-:Y:S01]  /*7c50*/  UMOV UR31, 0x40000040 ;  /* 0x40000040001f7882 */ /* 0x000fe20000000000 */
[----:B------:R-:W-:Y:S01]  /*7c60*/  UMOV UR36, UR20 ;  /* 0x0000001400247c82 */ /* 0x000fe20008000000 */
[----:B------:R-:W-:Y:S01]  /*7c70*/  UMOV UR37, UR21 ;  /* 0x0000001500257c82 */ /* 0x000fe20008000000 */
[----:B------:R-:W-:Y:S01]  /*7c80*/  QGMMA.64x16x32.F32.E4M3.E4M3 R96, gdesc[UR44], R96 ;  /* 0x002000002c6079f3 */ /* 0x000fe20008700860 */
        /* <DEDUP_REMOVED lines=9> */
[----:B------:R-:W-:-:S02]  /*7d20*/  UIADD3 UR60, UR6, 0x404, URZ ;  /* 0x00000404063c7890 */ /* 0x000fc4000fffe03f */
[----:B------:R-:W-:Y:S01]  /*7d30*/  QGMMA.64x16x32.F32.E4M3.E4M3 R48, gdesc[UR24], R48 ;  /* 0x00200000183079f3 */ /* 0x000fe20008700830 */
[----:B------:R-:W-:-:S03]  /*7d40*/  UIADD3 UR59, UR59, 0x8, URZ ;  /* 0x000000083b3b7890 */ /* 0x000fc6000fffe03f */
        /* <DEDUP_REMOVED lines=30> */
[----:B------:R-:W-:-:S02]  /*7f30*/  UIADD3 UR40, UR6, 0x4, URZ ;  /* 0x0000000406287890 */ /* 0x000fc4000fffe03f */
[----:B------:R-:W-:Y:S01]  /*7f40*/  UIADD3 UR42, UR5, 0x4, URZ ;  /* 0x00000004052a7890 */ /* 0x000fe2000fffe03f */
[----:B------:R-:W-:Y:S01]  /*7f50*/  QGMMA.64x16x32.F32.E4M3.E4M3 R136, gdesc[UR16], R136 ;  /* 0x00200000108879f3 */ /* 0x000fe20008700888 */
[----:B------:R-:W-:Y:S02]  /*7f60*/  UIADD3 UR38, UR5, 0x84, URZ ;  /* 0x0000008405267890 */ /* 0x000fe4000fffe03f */
[----:B------:R-:W-:Y:S01]  /*7f70*/  UIADD3 UR30, UR5, 0x104, URZ ;  /* 0x00000104051e7890 */ /* 0x000fe2000fffe03f */
[----:B------:R-:W-:Y:S01]  /*7f80*/  QGMMA.64x16x32.F32.E4M3.E4M3 R152, gdesc[UR8], R152 ;  /* 0x00200000089879f3 */ /* 0x000fe20008700898 */
[----:B------:R-:W-:Y:S02]  /*7f90*/  UIADD3 UR18, UR5, 0x204, URZ ;  /* 0x0000020405127890 */ /* 0x000fe4000fffe03f */
[----:B------:R-:W-:Y:S01]  /*7fa0*/  UIADD3 UR14, UR5, 0x284, URZ ;  /* 0x00000284050e7890 */ /* 0x000fe2000fffe03f */
[----:B------:R-:W-:Y:S01]  /*7fb0*/  QGMMA.64x16x32.F32.E4M3.E4M3 R168, gdesc[UR32], R168 ;  /* 0x0020000020a879f3 */ /* 0x000fe200087008a8 */
[----:B------:R-:W-:Y:S01]  /*7fc0*/  UMOV UR41, 0x40000040 ;  /* 0x4000004000297882 */ /* 0x000fe20000000000 */
[----:B------:R-:W-:Y:S01]  /*7fd0*/  UMOV UR43, 0x40000040 ;  /* 0x40000040002b7882 */ /* 0x000fe20000000000 */
[----:B------:R-:W-:Y:S01]  /*7fe0*/  UMOV UR36, UR40 ;  /* 0x0000002800247c82 */ /* 0x000fe20008000000 */
[----:B------:R-:W-:Y:S01]  /*7ff0*/  QGMMA.64x16x32.F32.E4M3.E4M3 R184, gdesc[UR20], R184 ;  /* 0x0020000014b879f3 */ /* 0x000fe200087008b8 */
[----:B------:R-:W-:Y:S01]  /*8000*/  UIADD3 UR22, UR5, 0x184, URZ ;  /* 0x0000018405167890 */ /* 0x000fe2000fffe03f */
        /* <DEDUP_REMOVED lines=44> */
[----:B------:R-:W-:Y:S01]  /*82d0*/  UIADD3 UR20, UR6, 0x6, URZ ;  /* 0x0000000606147890 */ /* 0x000fe2000fffe03f */
[----:B------:R-:W-:-:S02]  /*82e0*/  UMOV UR21, 0x40000040 ;  /* 0x4000004000157882 */ /* 0x000fc40000000000 */
        /* <DEDUP_REMOVED lines=32> */
[----:B------:R-:W-:Y:S01]  /*84f0*/  UIADD3 UR22, UR5, 0x6, URZ ;  /* 0x0000000605167890 */ /* 0x000fe2000fffe03f */
[----:B------:R-:W-:Y:S01]  /*8500*/  QGMMA.64x16x32.F32.E4M3.E4M3 R136, gdesc[UR8], R136 ;  /* 0x00200000088879f3 */ /* 0x000fe20008700888 */
[----:B------:R-:W-:-:S02]  /*8510*/  UIADD3 UR26, UR5, 0x86, URZ ;  /* 0x00000086051a7890 */ /* 0x000fc4000fffe03f */
[----:B------:R-:W-:Y:S01]  /*8520*/  UIADD3 UR14, UR5, 0x106, URZ ;  /* 0x00000106050e7890 */ /* 0x000fe2000fffe03f */
[----:B------:R-:W-:Y:S01]  /*8530*/  QGMMA.64x16x32.F32.E4M3.E4M3 R152, gdesc[UR28], R152 ;  /* 0x002000001c9879f3 */ /* 0x000fe20008700898 */
[----:B------:R-:W-:Y:S02]  /*8540*/  UIADD3 UR18, UR5, 0x186, URZ ;  /* 0x0000018605127890 */ /* 0x000fe4000fffe03f */
[----:B------:R-:W-:Y:S01]  /*8550*/  UIADD3 UR34, UR5, 0x206, URZ ;  /* 0x0000020605227890 */ /* 0x000fe2000fffe03f */
[----:B------:R-:W-:Y:S01]  /*8560*/  QGMMA.64x16x32.F32.E4M3.E4M3 R168, gdesc[UR36], R168 ;  /* 0x0020000024a879f3 */ /* 0x000fe200087008a8 */
[----:B------:R-:W-:Y:S01]  /*8570*/  UIADD3 UR10, UR5, 0x286, URZ ;  /* 0x00000286050a7890 */ /* 0x000fe2000fffe03f */
[----:B------:R-:W-:Y:S02]  /*8580*/  UMOV UR23, 0x40000040 ;  /* 0x4000004000177882 */ /* 0x000fe40000000000 */
        /* <DEDUP_REMOVED lines=47> */
[----:B------:R-:W-:Y:S04]  /*8880*/  QGMMA.64x16x32.F32.E4M3.E4M3 R48, gdesc[UR40], R48 ;  /* 0x00200000283079f3 */ /* 0x000fe80008700830 */
        /* <DEDUP_REMOVED lines=40> */
[----:B------:R-:W-:-:S02]  /*8b10*/  UIADD3 UR26, UR5, 0x880, URZ ;  /* 0x00000880051a7890 */ /* 0x000fc4000fffe03f */
[----:B------:R-:W-:Y:S01]  /*8b20*/  QGMMA.64x16x32.F32.E4M3.E4M3 R184, gdesc[UR20], R184 ;  /* 0x0020000014b879f3 */ /* 0x000fe200087008b8 */
[----:B------:R-:W-:Y:S01]  /*8b30*/  UIADD3 UR22, UR5, 0x700, URZ ;  /* 0x0000070005167890 */ /* 0x000fe2000fffe03f */
        /* <DEDUP_REMOVED lines=91> */
[----:B------:R-:W-:Y:S01]  /*90f0*/  UIADD3 UR30, UR5, 0x902, URZ ;  /* 0x00000902051e7890 */ /* 0x000fe2000fffe03f */
        /* <DEDUP_REMOVED lines=26> */
[----:B------:R-:W-:Y:S01]  /*92a0*/  UIADD3 UR8, UR6, 0xc02, URZ ;  /* 0x00000c0206087890 */ /* 0x000fe2000fffe03f */
        /* <DEDUP_REMOVED lines=57> */
[----:B------:R-:W-:Y:S01]  /*9640*/  UIADD3 UR26, UR5, 0x684, URZ ;  /* 0x00000684051a7890 */ /* 0x000fe2000fffe03f */
[----:B------:R-:W-:-:S02]  /*9650*/  UMOV UR37, 0x40000040 ;  /* 0x4000004000257882 */ /* 0x000fc40000000000 */
        /* <DEDUP_REMOVED lines=137> */
[----:B------:R-:W-:-:S02]  /*9ef0*/  ULDC UR60, c[0x0][0x50c] ;  /* 0x00014300003c7ab9 */ /* 0x000fc40000000800 */
[----:B------:R-:W-:Y:S01]  /*9f00*/  QGMMA.64x16x32.F32.E4M3.E4M3 R48, gdesc[UR36], R48 ;  /* 0x00200000243079f3 */ /* 0x000fe20008700830 */
[----:B------:R-:W-:-:S03]  /*9f10*/  UISETP.NE.AND UP0, UPT, UR59, UR60, UPT ;  /* 0x0000003c3b00728c */ /* 0x000fc6000bf05270 */
        /* <DEDUP_REMOVED lines=30> */
[----:B------:R-:W-:-:S03]  /*a100*/  USEL UR5, URZ, 0x1, UP0 ;  /* 0x000000013f057887 */ /* 0x000fc60008000000 */
[----:B------:R-:W-:Y:S03]  /*a110*/  QGMMA.64x16x32.F32.E4M3.E4M3 R136, gdesc[UR8], R136 ;  /* 0x00200000088879f3 */ /* 0x000fe60008700888 */
[----:B------:R-:W-:Y:S01]  /*a120*/  ISETP.NE.AND P0, PT, RZ, UR5, PT ;  /* 0x00000005ff007c0c */ /* 0x000fe2000bf05270 */
[----:B------:R-:W-:Y:S04]  /*a130*/  QGMMA.64x16x32.F32.E4M3.E4M3 R152, gdesc[UR28], R152 ;  /* 0x002000001c9879f3 */ /* 0x000fe80008700898 */
[----:B------:R-:W-:Y:S04]  /*a140*/  QGMMA.64x16x32.F32.E4M3.E4M3 R168, gdesc[UR20], R168 ;  /* 0x0020000014a879f3 */ /* 0x000fe800087008a8 */
[----:B------:R-:W-:Y:S03]  /*a150*/  QGMMA.64x16x32.F32.E4M3.E4M3 R184, gdesc[UR16], R184, gsb0 ;  /* 0x0020000010b879f3 */ /* 0x000fe600080008b8 */
[----:B------:R-:W-:-:S02]  /*a160*/  WARPGROUP.DEPBAR.LE gsb0, 0x1 ;  /* 0x00008000000079c5 */ /* 0x000fc40000010100 */
[----:B------:R-:W-:Y:S05]  /*a170*/  @!P0 BRA `(.L_x_28) ;  /* 0x0000001c00308947 */ /* 0x000fea0003800000 */
[----:B------:R-:W-:Y:S02]  /*a180*/  WARPGROUP.DEPBAR.LE gsb0, 0x0 ;  /* 0x00008000000079c5 */ /* 0x000fe40000010000 */
[----:B------:R-:W-:-:S01]  /*a190*/  FADD R227, R193, R227 ;  /* 0x000000e3c1e37221 */ /* 0x000fc20000000000 */
[----:B------:R-:W-:Y:S01]  /*a1a0*/  FADD R226, R194, R226 ;  /* 0x000000e2c2e27221 */ /* 0x000fe20000000000 */
[----:B------:R-:W-:-:S01]  /*a1b0*/  FADD R225, R195, R225 ;  /* 0x000000e1c3e17221 */ /* 0x000fc20000000000 */
[----:B------:R-:W-:Y:S01]  /*a1c0*/  FADD R224, R196, R224 ;  /* 0x000000e0c4e07221 */ /* 0x000fe20000000000 */
[----:B------:R-:W-:-:S01]  /*a1d0*/  FADD R223, R197, R223 ;  /* 0x000000dfc5df7221 */ /* 0x000fc20000000000 */
[----:B------:R4:W-:Y:S01]  /*a1e0*/  STL [R1+0x220], R227 ;  /* 0x000220e301007387 */ /* 0x0009e20000100800 */
[----:B------:R-:W-:-:S01]  /*a1f0*/  FADD R222, R198, R222 ;  /* 0x000000dec6de7221 */ /* 0x000fc20000000000 */
[----:B------:R-:W-:Y:S01]  /*a200*/  FADD R221, R199, R221 ;  /* 0x000000ddc7dd7221 */ /* 0x000fe20000000000 */
[----:B------:R-:W-:-:S01]  /*a210*/  FADD R220, R184, R220 ;  /* 0x000000dcb8dc7221 */ /* 0x000fc20000000000 */
[----:B------:R-:W-:Y:S01]  /*a220*/  FADD R219, R185, R219 ;  /* 0x000000dbb9db7221 */ /* 0x000fe20000000000 */
[----:B------:R-:W-:-:S01]  /*a230*/  FADD R218, R186, R218 ;  /* 0x000000dabada7221 */ /* 0x000fc20000000000 */
[----:B------:R-:W-:Y:S01]  /*a240*/  FADD R217, R187, R217 ;  /* 0x000000d9bbd97221 */ /* 0x000fe20000000000 */
[----:B------:R-:W-:-:S01]  /*a250*/  FADD R216, R188, R216 ;  /* 0x000000d8bcd87221 */ /* 0x000fc20000000000 */
[----:B------:R-:W-:Y:S01]  /*a260*/  FADD R215, R189, R215 ;  /* 0x000000d7bdd77221 */ /* 0x000fe20000000000 */
[----:B------:R-:W-:-:S01]  /*a270*/  FADD R214, R190, R214 ;  /* 0x000000d6bed67221 */ /* 0x000fc20000000000 */
[----:B----4-:R-:W4:Y:S01]  /*a280*/  LDL.LU R227, [R1+0x10] ;  /* 0x0000100001e37983 */ /* 0x010f220000300800 */
[----:B------:R-:W-:-:S01]  /*a290*/  FADD R213, R191, R213 ;  /* 0x000000d5bfd57221 */ /* 0x000fc20000000000 */
[----:B------:R-:W-:Y:S01]  /*a2a0*/  FADD R212, R176, R212 ;  /* 0x000000d4b0d47221 */ /* 0x000fe20000000000 */
[----:B------:R-:W-:-:S01]  /*a2b0*/  FADD R211, R177, R211 ;  /* 0x000000d3b1d37221 */ /* 0x000fc20000000000 */
[----:B------:R0:W-:Y:S01]  /*a2c0*/  STL [R1+0x224], R226 ;  /* 0x000224e201007387 */ /* 0x0001e20000100800 */
[----:B------:R-:W-:-:S03]  /*a2d0*/  FADD R228, R192, R228 ;  /* 0x000000e4c0e47221 */ /* 0x000fc60000000000 */
[----:B0-----:R-:W2:Y:S04]  /*a2e0*/  LDL.LU R226, [R1+0xc] ;  /* 0x00000c0001e27983 */ /* 0x001ea80000300800 */
[----:B------:R0:W-:Y:S04]  /*a2f0*/  STL [R1+0x228], R225 ;  /* 0x000228e101007387 */ /* 0x0001e80000100800 */
[----:B0-----:R-:W3:Y:S04]  /*a300*/  LDL.LU R225, [R1+0x8] ;  /* 0x0000080001e17983 */ /* 0x001ee80000300800 */
[----:B------:R0:W-:Y:S04]  /*a310*/  STL [R1+0x22c], R224 ;  /* 0x00022ce001007387 */ /* 0x0001e80000100800 */
[----:B0-----:R-:W3:Y:S04]  /*a320*/  LDL.LU R224, [R1+0x4] ;  /* 0x0000040001e07983 */ /* 0x001ee80000300800 */
[----:B------:R0:W-:Y:S04]  /*a330*/  STL [R1+0x230], R223 ;  /* 0x000230df01007387 */ /* 0x0001e80000100800 */
[----:B0-----:R-:W3:Y:S04]  /*a340*/  LDL.LU R223, [R1] ;  /* 0x0000000001df7983 */ /* 0x001ee80000300800 */
[----:B------:R-:W-:Y:S04]  /*a350*/  STL [R1+0x234], R222 ;  /* 0x000234de01007387 */ /* 0x000fe80000100800 */
        /* <DEDUP_REMOVED lines=10> */
[----:B------:R-:W-:Y:S01]  /*a400*/  STL [R1+0x260], R211 ;  /* 0x000260d301007387 */ /* 0x000fe20000100800 */
[----:B----4-:R-:W-:-:S01]  /*a410*/  FADD R227, R136, R227 ;  /* 0x000000e388e37221 */ /* 0x010fc20000000000 */
[----:B--2---:R-:W-:Y:S01]  /*a420*/  FADD R226, R151, R226 ;  /* 0x000000e297e27221 */ /* 0x004fe20000000000 */
[----:B---3--:R-:W-:-:S01]  /*a430*/  FADD R225, R150, R225 ;  /* 0x000000e196e17221 */ /* 0x008fc20000000000 */
[----:B------:R-:W-:Y:S01]  /*a440*/  FADD R224, R149, R224 ;  /* 0x000000e095e07221 */ /* 0x000fe20000000000 */
[----:B------:R-:W-:-:S05]  /*a450*/  FADD R223, R148, R223 ;  /* 0x000000df94df7221 */ /* 0x000fca0000000000 */
[----:B------:R-:W-:Y:S04]  /*a460*/  STL [R1], R223 ;  /* 0x000000df01007387 */ /* 0x000fe80000100800 */
[----:B------:R-:W-:Y:S04]  /*a470*/  STL [R1+0x4], R224 ;  /* 0x000004e001007387 */ /* 0x000fe80000100800 */
[----:B------:R0:W-:Y:S04]  /*a480*/  STL [R1+0x10], R227 ;  /* 0x000010e301007387 */ /* 0x0001e80000100800 */
[----:B------:R-:W-:Y:S04]  /*a490*/  STL [R1+0x8], R225 ;  /* 0x000008e101007387 */ /* 0x000fe80000100800 */
[----:B0-----:R-:W2:Y:S04]  /*a4a0*/  LDL.LU R227, [R1+0x14] ;  /* 0x0000140001e37983 */ /* 0x001ea80000300800 */
[----:B------:R0:W-:Y:S04]  /*a4b0*/  STL [R1+0xc], R226 ;  /* 0x00000ce201007387 */ /* 0x0001e80000100800 */
[----:B0-----:R-:W3:Y:S04]  /*a4c0*/  LDL.LU R226, [R1+0x18] ;  /* 0x0000180001e27983 */ /* 0x001ee80000300800 */
[----:B------:R-:W4:Y:S04]  /*a4d0*/  LDL.LU R225, [R1+0x1c] ;  /* 0x00001c0001e17983 */ /* 0x000f280000300800 */
        /* <DEDUP_REMOVED lines=13> */
[----:B------:R-:W4:Y:S01]  /*a5b0*/  LDL.LU R211, [R1+0x54] ;  /* 0x0000540001d37983 */ /* 0x000f220000300800 */
[----:B--2---:R-:W-:-:S05]  /*a5c0*/  FADD R227, R137, R227 ;  /* 0x000000e389e37221 */ /* 0x004fca0000000000 */
[----:B------:R0:W-:Y:S01]  /*a5d0*/  STL [R1+0x14], R227 ;  /* 0x000014e301007387 */ /* 0x0001e20000100800 */
[----:B---3--:R-:W-:-:S01]  /*a5e0*/  FADD R226, R138, R226 ;  /* 0x000000e28ae27221 */ /* 0x008fc20000000000 */
[----:B----4-:R-:W-:-:S04]  /*a5f0*/  FADD R225, R139, R225 ;  /* 0x000000e18be17221 */ /* 0x010fc80000000000 */
[----:B------:R2:W-:Y:S01]  /*a600*/  STL [R1+0x18], R226 ;  /* 0x000018e201007387 */ /* 0x0005e20000100800 */
[----:B------:R-:W-:-:S03]  /*a610*/  FADD R224, R140, R224 ;  /* 0x000000e08ce07221 */ /* 0x000fc60000000000 */
        /* <DEDUP_REMOVED lines=24> */
[----:B0-----:R-:W4:Y:S01]  /*a7a0*/  LDL.LU R227, [R1+0x58] ;  /* 0x0000580001e37983 */ /* 0x001f220000300800 */
[----:B------:R-:W-:-:S03]  /*a7b0*/  FADD R211, R121, R211 ;  /* 0x000000d379d37221 */ /* 0x000fc60000000000 */
[----:B------:R0:W-:Y:S04]  /*a7c0*/  STL [R1+0x4c], R213 ;  /* 0x00004cd501007387 */ /* 0x0001e80000100800 */
[----:B--2---:R-:W2:Y:S04]  /*a7d0*/  LDL.LU R226, [R1+0x5c] ;  /* 0x00005c0001e27983 */ /* 0x004ea80000300800 */
[----:B------:R0:W-:Y:S04]  /*a7e0*/  STL [R1+0x50], R212 ;  /* 0x000050d401007387 */ /* 0x0001e80000100800 */
[----:B---3--:R-:W3:Y:S04]  /*a7f0*/  LDL.LU R225, [R1+0x60] ;  /* 0x0000600001e17983 */ /* 0x008ee80000300800 */
[----:B------:R0:W-:Y:S04]  /*a800*/  STL [R1+0x54], R211 ;  /* 0x000054d301007387 */ /* 0x0001e80000100800 */
[----:B----4-:R-:W4:Y:S04]  /*a810*/  LDL.LU R224, [R1+0x64] ;  /* 0x0000640001e07983 */ /* 0x010f280000300800 */
[----:B-1----:R-:W4:Y:S04]  /*a820*/  LDL.LU R223, [R1+0x68] ;  /* 0x0000680001df7983 */ /* 0x002f280000300800 */
        /* <DEDUP_REMOVED lines=9> */
[----:B0-----:R-:W4:Y:S04]  /*a8c0*/  LDL.LU R213, [R1+0x90] ;  /* 0x0000900001d57983 */ /* 0x001f280000300800 */
[----:B------:R-:W4:Y:S04]  /*a8d0*/  LDL.LU R212, [R1+0x94] ;  /* 0x0000940001d47983 */ /* 0x000f280000300800 */
[----:B------:R-:W4:Y:S01]  /*a8e0*/  LDL.LU R211, [R1+0x98] ;  /* 0x0000980001d37983 */ /* 0x000f220000300800 */
[----:B------:R-:W-:-:S01]  /*a8f0*/  FADD R227, R122, R227 ;  /* 0x000000e37ae37221 */ /* 0x000fc20000000000 */
[----:B--2---:R-:W-:-:S04]  /*a900*/  FADD R226, R123, R226 ;  /* 0x000000e27be27221 */ /* 0x004fc80000000000 */
[----:B------:R0:W-:Y:S01]  /*a910*/  STL [R1+0x58], R227 ;  /* 0x000058e301007387 */ /* 0x0001e20000100800 */
[----:B---3--:R-:W-:-:S03]  /*a920*/  FADD R225, R124, R225 ;  /* 0x000000e17ce17221 */ /* 0x008fc60000000000 */
[----:B------:R1:W-:Y:S01]  /*a930*/  STL [R1+0x5c], R226 ;  /* 0x00005ce201007387 */ /* 0x0003e20000100800 */
[----:B----4-:R-:W-:-:S03]  /*a940*/  FADD R224, R125, R224 ;  /* 0x000000e07de07221 */ /* 0x010fc60000000000 */
        /* <DEDUP_REMOVED lines=27> */
[----:B-1----:R-:W4:Y:S04]  /*ab00*/  LDL.LU R226, [R1+0xa0] ;  /* 0x0000a00001e27983 */ /* 0x002f280000300800 */
[----:B------:R1:W-:Y:S04]  /*ab10*/  STL [R1+0x94], R212 ;  /* 0x000094d401007387 */ /* 0x0003e80000100800 */
[----:B--2---:R-:W2:Y:S04]  /*ab20*/  LDL.LU R225, [R1+0xa4] ;  /* 0x0000a40001e17983 */ /* 0x004ea80000300800 */
[----:B------:R1:W-:Y:S04]  /*ab30*/  STL [R1+0x98], R211 ;  /* 0x000098d301007387 */ /* 0x0003e80000100800 */
[----:B---3--:R-:W3:Y:S04]  /*ab40*/  LDL.LU R224, [R1+0xa8] ;  /* 0x0000a80001e07983 */ /* 0x008ee80000300800 */
[----:B----4-:R-:W4:Y:S04]  /*ab50*/  LDL.LU R223, [R1+0xac] ;  /* 0x0000ac0001df7983 */ /* 0x010f280000300800 */
        /* <DEDUP_REMOVED lines=10> */
[----:B-1----:R-:W4:Y:S04]  /*ac00*/  LDL.LU R212, [R1+0xd8] ;  /* 0x0000d80001d47983 */ /* 0x002f280000300800 */
[----:B------:R-:W4:Y:S01]  /*ac10*/  LDL.LU R211, [R1+0xdc] ;  /* 0x0000dc0001d37983 */ /* 0x000f220000300800 */
[----:B------:R-:W-:-:S01]  /*ac20*/  FADD R227, R107, R227 ;  /* 0x000000e36be37221 */ /* 0x000fc20000000000 */
[----:B------:R-:W-:-:S04]  /*ac30*/  FADD R226, R108, R226 ;  /* 0x000000e26ce27221 */ /* 0x000fc80000000000 */
[----:B------:R0:W-:Y:S01]  /*ac40*/  STL [R1+0x9c], R227 ;  /* 0x00009ce301007387 */ /* 0x0001e20000100800 */
[----:B--2---:R-:W-:-:S03]  /*ac50*/  FADD R225, R109, R225 ;  /* 0x000000e16de17221 */ /* 0x004fc60000000000 */
        /* <DEDUP_REMOVED lines=151> */
[----:B------:R-:W-:Y:S01]  /*b5d0*/  STL [R1+0x168], R227 ;  /* 0x000168e301007387 */ /* 0x000fe20000100800 */
[----:B--2---:R-:W-:-:S03]  /*b5e0*/  FADD R225, R48, R225 ;  /* 0x000000e130e17221 */ /* 0x004fc60000000000 */
[----:B------:R-:W-:Y:S01]  /*b5f0*/  STL [R1+0x16c], R226 ;  /* 0x00016ce201007387 */ /* 0x000fe20000100800 */
[----:B---3--:R-:W-:-:S03]  /*b600*/  FADD R224, R49, R224 ;  /* 0x000000e031e07221 */ /* 0x008fc60000000000 */
[----:B------:R-:W-:Y:S01]  /*b610*/  STL [R1+0x170], R225 ;  /* 0x000170e101007387 */ /* 0x000fe20000100800 */
[----:B----4-:R-:W-:-:S03]  /*b620*/  FADD R223, R50, R223 ;  /* 0x000000df32df7221 */ /* 0x010fc60000000000 */
[----:B------:R-:W-:Y:S01]  /*b630*/  STL [R1+0x174], R224 ;  /* 0x000174e001007387 */ /* 0x000fe20000100800 */
[----:B------:R-:W-:-:S03]  /*b640*/  FADD R222, R51, R222 ;  /* 0x000000de33de7221 */ /* 0x000fc60000000000 */
        /* <DEDUP_REMOVED lines=19> */
[----:B------:R-:W-:-:S01]  /*b780*/  FADD R212, R45, R212 ;  /* 0x000000d42dd47221 */ /* 0x000fc20000000000 */
[----:B------:R-:W-:-:S05]  /*b790*/  FADD R211, R46, R211 ;  /* 0x000000d32ed37221 */ /* 0x000fca0000000000 */
        /* <DEDUP_REMOVED lines=22> */
[----:B---3--:R-:W-:-:S03]  /*b900*/  FADD R212, R32, R212 ;  /* 0x000000d420d47221 */ /* 0x008fc60000000000 */
[----:B0-----:R0:W5:Y:S01]  /*b910*/  LDL.LU R211, [R1+0x260] ;  /* 0x0002600001d37983 */ /* 0x0011620000300800 */
[----:B----4-:R-:W-:-:S03]  /*b920*/  FADD R213, R33, R213 ;  /* 0x000000d521d57221 */ /* 0x010fc60000000000 */
[----:B------:R1:W-:Y:S01]  /*b930*/  STL [R1+0x1b0], R212 ;  /* 0x0001b0d401007387 */ /* 0x0003e20000100800 */
[----:B------:R-:W-:-:S01]  /*b940*/  FADD R214, R34, R214 ;  /* 0x000000d622d67221 */ /* 0x000fc20000000000 */
[----:B------:R-:W-:Y:S02]  /*b950*/  FADD R215, R35, R215 ;  /* 0x000000d723d77221 */ /* 0x000fe40000000000 */
[----:B-1----:R0:W5:Y:S01]  /*b960*/  LDL.LU R212, [R1+0x25c] ;  /* 0x00025c0001d47983 */ /* 0x0021620000300800 */
[----:B------:R-:W-:-:S03]  /*b970*/  FADD R216, R36, R216 ;  /* 0x000000d824d87221 */ /* 0x000fc60000000000 */
[----:B------:R1:W-:Y:S01]  /*b980*/  STL [R1+0x1b4], R213 ;  /* 0x0001b4d501007387 */ /* 0x0003e20000100800 */
[----:B------:R-:W-:-:S01]  /*b990*/  FADD R217, R37, R217 ;  /* 0x000000d925d97221 */ /* 0x000fc20000000000 */
[----:B------:R-:W-:Y:S02]  /*b9a0*/  FADD R218, R38, R218 ;  /* 0x000000da26da7221 */ /* 0x000fe40000000000 */
[----:B-1----:R0:W5:Y:S04]  /*b9b0*/  LDL.LU R213, [R1+0x258] ;  /* 0x0002580001d57983 */ /* 0x0021680000300800 */
[----:B------:R1:W-:Y:S01]  /*b9c0*/  STL [R1+0x1b8], R214 ;  /* 0x0001b8d601007387 */ /* 0x0003e20000100800 */
[----:B------:R-:W-:-:S01]  /*b9d0*/  FADD R219, R39, R219 ;  /* 0x000000db27db7221 */ /* 0x000fc20000000000 */
[----:B------:R-:W-:-:S02]  /*b9e0*/  FADD R220, R24, R220 ;  /* 0x000000dc18dc7221 */ /* 0x000fc40000000000 */
[----:B-1----:R0:W5:Y:S04]  /*b9f0*/  LDL.LU R214, [R1+0x254] ;  /* 0x0002540001d67983 */ /* 0x0021680000300800 */
[----:B------:R1:W-:Y:S01]  /*ba00*/  STL [R1+0x1bc], R215 ;  /* 0x0001bcd701007387 */ /* 0x0003e20000100800 */
[----:B------:R-:W-:-:S01]  /*ba10*/  FADD R221, R25, R221 ;  /* 0x000000dd19dd7221 */ /* 0x000fc20000000000 */
[----:B------:R-:W-:Y:S02]  /*ba20*/  FADD R222, R26, R222 ;  /* 0x000000de1ade7221 */ /* 0x000fe40000000000 */
[----:B-1----:R0:W5:Y:S04]  /*ba30*/  LDL.LU R215, [R1+0x250] ;  /* 0x0002500001d77983 */ /* 0x0021680000300800 */
[----:B------:R1:W-:Y:S01]  /*ba40*/  STL [R1+0x1c0], R216 ;  /* 0x0001c0d801007387 */ /* 0x0003e20000100800 */
[----:B------:R-:W-:-:S03]  /*ba50*/  FADD R223, R27, R223 ;  /* 0x000000df1bdf7221 */ /* 0x000fc60000000000 */
        /* <DEDUP_REMOVED lines=13> */
[----:B------:R1:W-:Y:S04]  /*bb30*/  STL [R1+0x1d4], R221 ;  /* 0x0001d4dd01007387 */ /* 0x0003e80000100800 */
        /* <DEDUP_REMOVED lines=12> */
[----:B-1----:R0:W5:Y:S01]  /*bc00*/  LDL.LU R227, [R1+0x220] ;  /* 0x0002200001e37983 */ /* 0x0021620000300800 */
        /* <DEDUP_REMOVED lines=33> */
[----:B-----5:R-:W-:Y:S01]  /*be20*/  FADD R0, R147, R0 ;  /* 0x0000000093007221 */ /* 0x020fe20000000000 */
[----:B0-----:R-:W-:-:S06]  /*be30*/  UMOV UR59, URZ ;  /* 0x0000003f003b7c82 */ /* 0x001fcc0008000000 */
.L_x_28:
[----:B------:R-:W-:Y:S05]  /*be40*/  @!P1 BRA `(.L_x_29) ;  /* 0x0000000000049947 */ /* 0x000fea0003800000 */
[----:B------:R-:W-:Y:S01]  /*be50*/  BPT.TRAP 0x1 ;  /* 0x000000040000795c */ /* 0x000fe20000300000 */
.L_x_29:
[----:B------:R4:W-:Y:S04]  /*be60*/  STL [R1+0x228], R3 ;  /* 0x0002280301007387 */ /* 0x0009e80000100800 */
[----:B----4-:R-:W4:Y:S04]  /*be70*/  LDL R3, [R1+0x1fc] ;  /* 0x0001fc0001037983 */ /* 0x010f280000100800 */
[----:B------:R0:W-:Y:S04]  /*be80*/  STL [R1+0x224], R2 ;  /* 0x0002240201007387 */ /* 0x0001e80000100800 */
[----:B0-----:R-:W2:Y:S04]  /*be90*/  LDL R2, [R1+0x1f4] ;  /* 0x0001f40001027983 */ /* 0x001ea80000100800 */
[----:B-----5:R0:W-:Y:S04]  /*bea0*/  STL [R1+0x220], R0 ;  /* 0x0002200001007387 */ /* 0x0201e80000100800 */
[----:B0-----:R-:W2:Y:S01]  /*beb0*/  LDL R0, [R1+0x1f8] ;  /* 0x0001f80001007983 */ /* 0x001ea20000100800 */
[----:B---3--:R-:W-:Y:S01]  /*bec0*/  IMAD.U32 R229, RZ, RZ, UR56 ;  /* 0x00000038ffe57e24 */ /* 0x008fe2000f8e00ff */
[----:B----4-:R-:W-:-:S02]  /*bed0*/  R2UR UR6, R3 ;  /* 0x00000000030672ca */ /* 0x010fc400000e0000 */
[----:B------:R0:W5:Y:S01]  /*bee0*/  LDL.LU R3, [R1+0x228] ;  /* 0x0002280001037983 */ /* 0x0001620000300800 */
[----:B--2---:R-:W-:-:S03]  /*bef0*/  ISETP.NE.AND P0, PT, R2, RZ, PT ;  /* 0x000000ff0200720c */ /* 0x004fc60003f05270 */
[----:B------:R0:W5:Y:S10]  /*bf00*/  LDL.LU R2, [R1+0x224] ;  /* 0x0002240001027983 */ /* 0x0001740000300800 */
[----:B------:R-:W-:-:S05]  /*bf10*/  @P0 LEA R229, R229, UR58, 0x3 ;  /* 0x0000003ae5e50c11 */ /* 0x000fca000f8e18ff */
[----:B------:R-:W-:-:S05]  /*bf20*/  @P0 VIADD R229, R229, 0x10 ;  /* 0x00000010e5e50836 */ /* 0x000fca0000000000 */
[----:B------:R-:W-:Y:S02]  /*bf30*/  @P0 PRMT R229, R0, 0x654, R229 ;  /* 0x0000065400e50816 */ /* 0x000fe400000000e5 */
[----:B------:R0:W5:Y:S01]  /*bf40*/  LDL.LU R0, [R1+0x220] ;  /* 0x0002200001007983 */ /* 0x0001620000300800 */
[----:B------:R-:W-:Y:S01]  /*bf50*/  UISETP.GT.U32.AND UP0, UPT, UR6, 0x1, UPT ;  /* 0x000000010600788c */ /* 0x000fe2000bf04070 */
[----:B------:R0:W-:Y:S05]  /*bf60*/  @P0 SYNCS.ARRIVE.TRANS64.RED.A1T0 RZ, [R229+URZ], RZ ;  /* 0x000000ffe5ff09a7 */ /* 0x0001ea000810043f */
[----:B------:R-:W-:-:S13]  /*bf70*/  PLOP3.LUT P0, PT, PT, PT, UP0, 0x80, 0x0 ;  /* 0x000000000000781c */ /* 0x000fda0003f0f008 */
[----:B0-----:R-:W-:Y:S05]  /*bf80*/  @P0 BRA `(.L_x_30) ;  /* 0x0000000000040947 */ /* 0x001fea0003800000 */
[----:B------:R-:W-:Y:S01]  /*bf90*/  BPT.TRAP 0x1 ;  /* 0x000000040000795c */ /* 0x000fe20000300000 */
.L_x_30:
[----:B------:R-:W-:Y:S02]  /*bfa0*/  UISETP.GT.AND UP2, UPT, UR57, 0x1, UPT ;  /* 0x000000013900788c */ /* 0x000fe4000bf44270 */
[----:B------:R-:W-:Y:S02]  /*bfb0*/  UIADD3 UR54, UR54, 0x1, URZ ;  /* 0x0000000136367890 */ /* 0x000fe4000fffe03f */
[----:B------:R-:W-:Y:S02]  /*bfc0*/  UIADD3 UR56, UR56, 0x1, URZ ;  /* 0x0000000138387890 */ /* 0x000fe4000fffe03f */
[----:B------:R-:W-:Y:S01]  /*bfd0*/  PLOP3.LUT P0, PT, PT, PT, UP2, 0x80, 0x0 ;  /* 0x000000000000781c */ /* 0x000fe20003f0f028 */
[----:B------:R-:W-:Y:S02]  /*bfe0*/  UISETP.NE.AND UP0, UPT, UR54, 0x2, UPT ;  /* 0x000000023600788c */ /* 0x000fe4000bf05270 */
[----:B------:R-:W-:Y:S02]  /*bff0*/  UIADD3 UR8, UR57, -0x1, URZ ;  /* 0xffffffff39087890 */ /* 0x000fe4000fffe03f */
[----:B------:R-:W-:-:S02]  /*c000*/  USEL UR6, URZ, 0x1, UP0 ;  /* 0x000000013f067887 */ /* 0x000fc40008000000 */
[----:B------:R-:W-:Y:S02]  /*c010*/  UISETP.NE.AND UP1, UPT, UR56, 0x2, UPT ;  /* 0x000000023800788c */ /* 0x000fe4000bf25270 */
[----:B------:R-:W-:Y:S02]  /*c020*/  ULOP3.LUT UR55, UR55, UR6, URZ, 0x3c, !UPT ;  /* 0x0000000637377292 */ /* 0x000fe4000f8e3c3f */
[----:B------:R-:W-:Y:S02]  /*c030*/  USEL UR54, UR54, URZ, UP0 ;  /* 0x0000003f36367287 */ /* 0x000fe40008000000 */
[----:B------:R-:W-:Y:S01]  /*c040*/  USEL UR56, UR56, URZ, UP1 ;  /* 0x0000003f38387287 */ /* 0x000fe20008800000 */
[----:B------:R-:W-:Y:S01]  /*c050*/  UMOV UR6, 0x1 ;  /* 0x0000000100067882 */ /* 0x000fe20000000000 */
[----:B------:R-:W-:Y:S01]  /*c060*/  UMOV UR57, UR8 ;  /* 0x0000000800397c82 */ /* 0x000fe20008000000 */
[----:B------:R-:W-:Y:S09]  /*c070*/  @P0 BRA `(.L_x_31) ;  /* 0xffffffb000600947 */ /* 0x000ff2000383ffff */
.L_x_23:
[----:B------:R-:W-:-:S04]  /*c080*/  UISETP.NE.AND UP0, UPT, UR59, URZ, UPT ;  /* 0x0000003f3b00728c */ /* 0x000fc8000bf05270 */
[----:B------:R-:W-:-:S06]  /*c090*/  USEL UR5, URZ, 0x1, !UP0 ;  /* 0x000000013f057887 */ /* 0x000fcc000c000000 */
[----:B------:R-:W-:-:S13]  /*c0a0*/  ISETP.NE.AND P0, PT, RZ, UR5, PT ;  /* 0x00000005ff007c0c */ /* 0x000fda000bf05270 */
[----:B------:R-:W-:Y:S05]  /*c0b0*/  @!P0 BRA `(.L_x_32) ;  /* 0x0000001c009c8947 */ /* 0x000fea0003800000 */
[----:B------:R-:W-:Y:S02]  /*c0c0*/  WARPGROUP.DEPBAR.LE gsb0, 0x0 ;  /* 0x00008000000079c5 */ /* 0x000fe40000010000 */
[----:B------:R-:W-:Y:S01]  /*c0d0*/  FADD R227, R193, R227 ;  /* 0x000000e3c1e37221 */ /* 0x000fe20000000000 */
[----:B------:R-:W-:Y:S01]  /*c0e0*/  FADD R226, R194, R226 ;  /* 0x000000e2c2e27221 */ /* 0x000fe20000000000 */
[----:B------:R-:W-:Y:S01]  /*c0f0*/  FADD R225, R195, R225 ;  /* 0x000000e1c3e17221 */ /* 0x000fe20000000000 */
[----:B------:R-:W-:Y:S01]  /*c100*/  FADD R224, R196, R224 ;  /* 0x000000e0c4e07221 */ /* 0x000fe20000000000 */
[----:B------:R-:W-:Y:S01]  /*c110*/  FADD R223, R197, R223 ;  /* 0x000000dfc5df7221 */ /* 0x000fe20000000000 */
[----:B------:R3:W-:Y:S01]  /*c120*/  STL [R1+0x220], R227 ;  /* 0x000220e301007387 */ /* 0x0007e20000100800 */
[----:B------:R-:W-:Y:S01]  /*c130*/  FADD R222, R198, R222 ;  /* 0x000000dec6de7221 */ /* 0x000fe20000000000 */
        /* <DEDUP_REMOVED lines=8> */
[----:B---3--:R-:W3:Y:S01]  /*c1c0*/  LDL.LU R227, [R1+0x78] ;  /* 0x0000780001e37983 */ /* 0x008ee20000300800 */
        /* <DEDUP_REMOVED lines=13> */
[----:B----4-:R-:W4:Y:S01]  /*c2a0*/  LDL.LU R226, [R1+0x74] ;  /* 0x0000740001e27983 */ /* 0x010f220000300800 */
[----:B------:R-:W-:Y:S01]  /*c2b0*/  FADD R201, R171, R201 ;  /* 0x000000c9abc97221 */ /* 0x000fe20000000000 */
[----:B------:R-:W-:Y:S01]  /*c2c0*/  FADD R200, R172, R200 ;  /* 0x000000c8acc87221 */ /* 0x000fe20000000000 */
[----:B------:R-:W-:Y:S01]  /*c2d0*/  FADD R23, R173, R23 ;  /* 0x00000017ad177221 */ /* 0x000fe20000000000 */
[----:B------:R0:W-:Y:S01]  /*c2e0*/  STL [R1+0x228], R225 ;  /* 0x000228e101007387 */ /* 0x0001e20000100800 */
[----:B------:R-:W-:Y:S01]  /*c2f0*/  FADD R22, R174, R22 ;  /* 0x00000016ae167221 */ /* 0x000fe20000000000 */
[----:B------:R-:W-:Y:S01]  /*c300*/  FADD R21, R175, R21 ;  /* 0x00000015af157221 */ /* 0x000fe20000000000 */
[----:B------:R-:W-:Y:S01]  /*c310*/  FADD R228, R192, R228 ;  /* 0x000000e4c0e47221 */ /* 0x000fe20000000000 */
[----:B0-----:R-:W2:Y:S04]  /*c320*/  LDL.LU R225, [R1+0x70] ;  /* 0x0000700001e17983 */ /* 0x001ea80000300800 */
[----:B------:R0:W-:Y:S04]  /*c330*/  STL [R1+0x22c], R224 ;  /* 0x00022ce001007387 */ /* 0x0001e80000100800 */
[----:B0-----:R-:W3:Y:S04]  /*c340*/  LDL.LU R224, [R1+0x6c] ;  /* 0x00006c0001e07983 */ /* 0x001ee80000300800 */
[----:B------:R0:W-:Y:S04]  /*c350*/  STL [R1+0x230], R223 ;  /* 0x000230df01007387 */ /* 0x0001e80000100800 */
[----:B0-----:R-:W4:Y:S04]  /*c360*/  LDL.LU R223, [R1+0x68] ;  /* 0x0000680001df7983 */ /* 0x001f280000300800 */
[----:B------:R0:W-:Y:S04]  /*c370*/  STL [R1+0x234], R222 ;  /* 0x000234de01007387 */ /* 0x0001e80000100800 */
        /* <DEDUP_REMOVED lines=50> */
[----:B0-----:R-:W3:Y:S01]  /*c6a0*/  LDL.LU R21, [R1] ;  /* 0x0000000001157983 */ /* 0x001ee20000300800 */
[----:B--2---:R-:W-:Y:S01]  /*c6b0*/  FADD R219, R122, R219 ;  /* 0x000000db7adb7221 */ /* 0x004fe20000000000 */
[----:B----4-:R-:W-:Y:S01]  /*c6c0*/  FADD R220, R123, R220 ;  /* 0x000000dc7bdc7221 */ /* 0x010fe20000000000 */
[----:B---3--:R-:W-:Y:S01]  /*c6d0*/  FADD R221, R124, R221 ;  /* 0x000000dd7cdd7221 */ /* 0x008fe20000000000 */
        /* <DEDUP_REMOVED lines=26> */
[----:B------:R-:W-:-:S05]  /*c880*/  FADD R21, R148, R21 ;  /* 0x0000001594157221 */ /* 0x000fca0000000000 */
[----:B------:R0:W-:Y:S04]  /*c890*/  STL [R1], R21 ;  /* 0x0000001501007387 */ /* 0x0001e80000100800 */
[----:B------:R2:W-:Y:S04]  /*c8a0*/  STL [R1+0x4], R22 ;  /* 0x0000041601007387 */ /* 0x0005e80000100800 */
        /* <DEDUP_REMOVED lines=22> */
[----:B------:R1:W-:Y:S01]  /*ca10*/  STL [R1+0x60], R221 ;  /* 0x000060dd01007387 */ /* 0x0003e20000100800 */
[----:B------:R-:W-:-:S03]  /*ca20*/  FADD R227, R114, R227 ;  /* 0x000000e372e37221 */ /* 0x000fc60000000000 */
[----:B------:R1:W-:Y:S04]  /*ca30*/  STL [R1+0x64], R222 ;  /* 0x000064de01007387 */ /* 0x0003e80000100800 */
[----:B------:R1:W-:Y:S04]  /*ca40*/  STL [R1+0x68], R223 ;  /* 0x000068df01007387 */ /* 0x0003e80000100800 */
[----:B------:R1:W-:Y:S04]  /*ca50*/  STL [R1+0x6c], R224 ;  /* 0x00006ce001007387 */ /* 0x0003e80000100800 */
[----:B0-----:R-:W4:Y:S04]  /*ca60*/  LDL.LU R21, [R1+0x7c] ;  /* 0x00007c0001157983 */ /* 0x001f280000300800 */
        /* <DEDUP_REMOVED lines=33> */
[----:B------:R-:W-:Y:S01]  /*cc80*/  FADD R21, R115, R21 ;  /* 0x0000001573157221 */ /* 0x000fe20000000000 */
        /* <DEDUP_REMOVED lines=92> */
[----:B------:R-:W-:Y:S01]  /*d250*/  FADD R21, R82, R21 ;  /* 0x0000001552157221 */ /* 0x000fe20000000000 */
        /* <DEDUP_REMOVED lines=92> */
[----:B------:R-:W-:-:S05]  /*d820*/  FADD R21, R49, R21 ;  /* 0x0000001531157221 */ /* 0x000fca0000000000 */
[----:B------:R0:W-:Y:S01]  /*d830*/  STL [R1+0x174], R21 ;  /* 0x0001741501007387 */ /* 0x0001e20000100800 */
[----:B------:R-:W-:-:S03]  /*d840*/  FADD R22, R50, R22 ;  /* 0x0000001632167221 */ /* 0x000fc60000000000 */
[----:B0-----:R0:W5:Y:S01]  /*d850*/  LDL.LU R21, [R1+0x298] ;  /* 0x0002980001157983 */ /* 0x0011620000300800 */
[----:B--2---:R-:W-:-:S03]  /*d860*/  FADD R23, R51, R23 ;  /* 0x0000001733177221 */ /* 0x004fc60000000000 */
[----:B------:R1:W-:Y:S01]  /*d870*/  STL [R1+0x178], R22 ;  /* 0x0001781601007387 */ /* 0x0003e20000100800 */
[----:B---3--:R-:W-:Y:S01]  /*d880*/  FADD R200, R52, R200 ;  /* 0x000000c834c87221 */ /* 0x008fe20000000000 */
[----:B----4-:R-:W-:Y:S02]  /*d890*/  FADD R201, R53, R201 ;  /* 0x000000c935c97221 */ /* 0x010fe40000000000 */
[----:B-1----:R0:W5:Y:S01]  /*d8a0*/  LDL.LU R22, [R1+0x294] ;  /* 0x0002940001167983 */ /* 0x0021620000300800 */
[----:B------:R-:W-:-:S03]  /*d8b0*/  FADD R202, R54, R202 ;  /* 0x000000ca36ca7221 */ /* 0x000fc60000000000 */
[----:B------:R1:W-:Y:S01]  /*d8c0*/  STL [R1+0x17c], R23 ;  /* 0x00017c1701007387 */ /* 0x0003e20000100800 */
[----:B------:R-:W-:-:S03]  /*d8d0*/  FADD R203, R55, R203 ;  /* 0x000000cb37cb7221 */ /* 0x000fc60000000000 */
[----:B-1----:R0:W5:Y:S01]  /*d8e0*/  LDL.LU R23, [R1+0x290] ;  /* 0x0002900001177983 */ /* 0x0021620000300800 */
[----:B------:R-:W-:-:S03]  /*d8f0*/  FADD R204, R40, R204 ;  /* 0x000000cc28cc7221 */ /* 0x000fc60000000000 */
[----:B------:R1:W-:Y:S01]  /*d900*/  STL [R1+0x180], R200 ;  /* 0x000180c801007387 */ /* 0x0003e20000100800 */
[----:B------:R-:W-:Y:S01]  /*d910*/  FADD R205, R41, R205 ;  /* 0x000000cd29cd7221 */ /* 0x000fe20000000000 */
[----:B------:R-:W-:Y:S02]  /*d920*/  FADD R206, R42, R206 ;  /* 0x000000ce2ace7221 */ /* 0x000fe40000000000 */
[----:B-1----:R0:W5:Y:S04]  /*d930*/  LDL.LU R200, [R1+0x28c] ;  /* 0x00028c0001c87983 */ /* 0x0021680000300800 */
[----:B------:R1:W-:Y:S01]  /*d940*/  STL [R1+0x184], R201 ;  /* 0x000184c901007387 */ /* 0x0003e20000100800 */
[----:B------:R-:W-:Y:S01]  /*d950*/  FADD R207, R43, R207 ;  /* 0x000000cf2bcf7221 */ /* 0x000fe20000000000 */
[----:B------:R-:W-:-:S02]  /*d960*/  FADD R208, R44, R208 ;  /* 0x000000d02cd07221 */ /* 0x000fc40000000000 */
        /* <DEDUP_REMOVED lines=89> */
[----:B-----5:R-:W-:Y:S01]  /*df00*/  FADD R3, R145, R3 ;  /* 0x0000000391037221 */ /* 0x020fe20000000000 */
[----:B------:R-:W-:Y:S01]  /*df10*/  FADD R2, R146, R2 ;  /* 0x0000000292027221 */ /* 0x000fe20000000000 */
[----:B0-----:R-:W-:-:S07]  /*df20*/  FADD R0, R147, R0 ;  /* 0x0000000093007221 */ /* 0x001fce0000000000 */
.L_x_32:
[----:B------:R-:W-:Y:S02]  /*df30*/  WARPGROUP.DEPBAR.LE gsb0, 0x0 ;  /* 0x00008000000079c5 */ /* 0x000fe40000010000 */
[----:B------:R-:W3:Y:S02]  /*df40*/  LDC R24, c[0x0][0x28c] ;  /* 0x0000a300ff187b82 */ /* 0x000ee40000000800 */
[----:B---3--:R-:W-:-:S13]  /*df50*/  ISETP.GE.AND P0, PT, R24, 0x1, PT ;  /* 0x000000011800780c */ /* 0x008fda0003f06270 */
[----:B------:R-:W-:Y:S05]  /*df60*/  @!P0 BRA `(.L_x_33) ;  /* 0x0000000000a88947 */ /* 0x000fea0003800000 */
        /* <DEDUP_REMOVED lines=8> */
.L_x_34:
[----:B------:R3:W-:Y:S04]  /*dff0*/  STL [R1+0x230], R5 ;  /* 0x0002300501007387 */ /* 0x0007e80000100800 */
[----:B---3--:R-:W3:Y:S04]  /*e000*/  LDL R5, [R1+0x214] ;  /* 0x0002140001057983 */ /* 0x008ee80000100800 */
[----:B------:R4:W-:Y:S04]  /*e010*/  STL [R1+0x22c], R4 ;  /* 0x00022c0401007387 */ /* 0x0009e80000100800 */
[----:B----4-:R-:W4:Y:S04]  /*e020*/  LDL R4, [R1+0x204] ;  /* 0x0002040001047983 */ /* 0x010f280000100800 */
[----:B------:R0:W-:Y:S04]  /*e030*/  STL [R1+0x228], R3 ;  /* 0x0002280301007387 */ /* 0x0001e80000100800 */
[----:B0-----:R-:W2:Y:S04]  /*e040*/  LDL R3, [R1+0x1fc] ;  /* 0x0001fc0001037983 */ /* 0x001ea80000100800 */
[----:B------:R0:W-:Y:S04]  /*e050*/  STL [R1+0x224], R2 ;  /* 0x0002240201007387 */ /* 0x0001e80000100800 */
[----:B0-----:R-:W2:Y:S04]  /*e060*/  LDL R2, [R1+0x1f4] ;  /* 0x0001f40001027983 */ /* 0x001ea80000100800 */
[----:B-----5:R0:W-:Y:S04]  /*e070*/  STL [R1+0x220], R0 ;  /* 0x0002200001007387 */ /* 0x0201e80000100800 */
[----:B0-----:R-:W2:Y:S01]  /*e080*/  LDL R0, [R1+0x1f8] ;  /* 0x0001f80001007983 */ /* 0x001ea20000100800 */
[----:B------:R-:W-:Y:S01]  /*e090*/  IMAD.U32 R25, RZ, RZ, UR58 ;  /* 0x0000003aff197e24 */ /* 0x000fe2000f8e00ff */
[----:B---3--:R-:W-:-:S02]  /*e0a0*/  R2UR UR9, R5 ;  /* 0x00000000050972ca */ /* 0x008fc400000e0000 */
[----:B------:R3:W5:Y:S01]  /*e0b0*/  LDL.LU R5, [R1+0x230] ;  /* 0x0002300001057983 */ /* 0x0007620000300800 */
[----:B----4-:R-:W-:-:S10]  /*e0c0*/  R2UR UR8, R4 ;  /* 0x00000000040872ca */ /* 0x010fd400000e0000 */
[----:B------:R-:W-:Y:S01]  /*e0d0*/  UISETP.LT.AND UP1, UPT, UR9, 0x1, UPT ;  /* 0x000000010900788c */ /* 0x000fe2000bf21270 */
[----:B------:R3:W5:Y:S01]  /*e0e0*/  LDL.LU R4, [R1+0x22c] ;  /* 0x00022c0001047983 */ /* 0x0007620000300800 */
[----:B--2---:R-:W-:-:S03]  /*e0f0*/  R2UR UR6, R3 ;  /* 0x00000000030672ca */ /* 0x004fc600000e0000 */
[----:B------:R3:W5:Y:S01]  /*e100*/  LDL.LU R3, [R1+0x228] ;  /* 0x0002280001037983 */ /* 0x0007620000300800 */
[----:B------:R-:W-:-:S03]  /*e110*/  ISETP.NE.AND P0, PT, R2, RZ, PT ;  /* 0x000000ff0200720c */ /* 0x000fc60003f05270 */
[----:B------:R3:W5:Y:S10]  /*e120*/  LDL.LU R2, [R1+0x224] ;  /* 0x0002240001027983 */ /* 0x0007740000300800 */
[----:B------:R-:W-:-:S05]  /*e130*/  VOTEU.ANY UP0, P0 ;  /* 0x00000000003f7886 */ /* 0x000fca0000000100 */
[----:B------:R-:W-:-:S04]  /*e140*/  @UP0 USEL UR5, UR9, 0x1, UP1 ;  /* 0x0000000109050887 */ /* 0x000fc80008800000 */
[----:B------:R-:W-:-:S06]  /*e150*/  @UP0 UIADD3 UR5, UR8, UR9, -UR5 ;  /* 0x0000000908050290 */ /* 0x000fcc000fffe805 */
[----:B------:R-:W-:-:S04]  /*e160*/  IMAD.U32 R24, RZ, RZ, UR5 ;  /* 0x00000005ff187e24 */ /* 0x000fc8000f8e00ff */
[----:B------:R-:W-:-:S05]  /*e170*/  @P0 IMAD.SHL.U32 R24, R24, 0x8, RZ ;  /* 0x0000000818180824 */ /* 0x000fca00078e00ff */
[----:B------:R-:W-:-:S04]  /*e180*/  @P0 LOP3.LUT R24, R24, 0x8, RZ, 0xc0, !PT ;  /* 0x0000000818180812 */ /* 0x000fc800078ec0ff */
[----:B------:R-:W-:-:S04]  /*e190*/  @P0 IADD3 R24, R25, 0x10, R24 ;  /* 0x0000001019180810 */ /* 0x000fc80007ffe018 */
[----:B------:R-:W-:Y:S02]  /*e1a0*/  @P0 PRMT R24, R0, 0x654, R24 ;  /* 0x0000065400180816 */ /* 0x000fe40000000018 */
[----:B------:R3:W5:Y:S01]  /*e1b0*/  LDL.LU R0, [R1+0x220] ;  /* 0x0002200001007983 */ /* 0x0007620000300800 */
[----:B------:R-:W-:Y:S01]  /*e1c0*/  UISETP.GT.U32.AND UP0, UPT, UR6, 0x1, UPT ;  /* 0x000000010600788c */ /* 0x000fe2000bf04070 */
[----:B------:R3:W-:Y:S05]  /*e1d0*/  @P0 SYNCS.ARRIVE.TRANS64.RED.A1T0 RZ, [R24+URZ], RZ ;  /* 0x000000ff18ff09a7 */ /* 0x0007ea000810043f */
[----:B------:R-:W-:-:S13]  /*e1e0*/  PLOP3.LUT P0, PT, PT, PT, UP0, 0x80, 0x0 ;  /* 0x000000000000781c */ /* 0x000fda0003f0f008 */
[----:B---3--:R-:W-:Y:S05]  /*e1f0*/  @P0 BRA `(.L_x_33) ;  /* 0x0000000000040947 */ /* 0x008fea0003800000 */
[----:B------:R-:W-:Y:S01]  /*e200*/  BPT.TRAP 0x1 ;  /* 0x000000040000795c */ /* 0x000fe20000300000 */
.L_x_33:
[----:B-----5:R3:W-:Y:S01]  /*e210*/  STL [R1+0x228], R3 ;  /* 0x0002280301007387 */ /* 0x0207e20000100800 */
[----:B------:R-:W4:Y:S01]  /*e220*/  LDC R28, c[0x0][0x288] ;  /* 0x0000a200ff1c7b82 */ /* 0x000f220000000800 */
[----:B------:R-:W-:Y:S02]  /*e230*/  ULDC UR5, c[0x0][0x284] ;  /* 0x0000a10000057ab9 */ /* 0x000fe40000000800 */
[----:B---3--:R-:W3:Y:S04]  /*e240*/  LDL.LU R3, [R1+0x218] ;  /* 0x0002180001037983 */ /* 0x008ee80000300800 */
[----:B------:R0:W-:Y:S04]  /*e250*/  STL [R1+0x224], R2 ;  /* 0x0002240201007387 */ /* 0x0001e80000100800 */
[----:B0-----:R-:W2:Y:S04]  /*e260*/  LDL.LU R2, [R1+0x21c] ;  /* 0x00021c0001027983 */ /* 0x001ea80000300800 */
[----:B------:R0:W-:Y:S02]  /*e270*/  STL [R1+0x220], R0 ;  /* 0x0002200001007387 */ /* 0x0001e40000100800 */
[----:B0-----:R-:W0:Y:S02]  /*e280*/  S2R R0, SR_TID.X ;  /* 0x0000000000007919 */ /* 0x001e240000002100 */
[----:B0-----:R-:W-:-:S02]  /*e290*/  SHF.R.U32.HI R24, RZ, 0x2, R0 ;  /* 0x00000002ff187819 */ /* 0x001fc40000011600 */
[----:B------:R-:W-:Y:S02]  /*e2a0*/  SHF.R.U32.HI R27, RZ, 0x7, R0 ;  /* 0x00000007ff1b7819 */ /* 0x000fe40000011600 */
[----:B------:R-:W-:Y:S01]  /*e2b0*/  LOP3.LUT R25, R24, 0x7, RZ, 0xc0, !PT ;  /* 0x0000000718197812 */ /* 0x000fe200078ec0ff */
[C---:B------:R-:W-:Y:S01]  /*e2c0*/  IMAD.SHL.U32 R32, R0.reuse, 0x2, RZ ;  /* 0x0000000200207824 */ /* 0x040fe200078e00ff */
[----:B------:R-:W-:Y:S02]  /*e2d0*/  LOP3.LUT R24, R27, 0x1, RZ, 0xc0, !PT ;  /* 0x000000011b187812 */ /* 0x000fe400078ec0ff */
[C---:B------:R-:W-:Y:S02]  /*e2e0*/  LOP3.LUT R26, R0.reuse, 0x60, RZ, 0xc0, !PT ;  /* 0x00000060001a7812 */ /* 0x040fe400078ec0ff */
[----:B------:R-:W-:Y:S01]  /*e2f0*/  LOP3.LUT R27, R0, 0x3, RZ, 0xc0, !PT ;  /* 0x00000003001b7812 */ /* 0x000fe200078ec0ff */
[----:B------:R-:W-:Y:S01]  /*e300*/  IMAD.SHL.U32 R30, R24, 0x40, RZ ;  /* 0x00000040181e7824 */ /* 0x000fe200078e00ff */
[----:B------:R-:W-:-:S04]  /*e310*/  SHF.R.U32.HI R26, RZ, 0x1, R26 ;  /* 0x00000001ff1a7819 */ /* 0x000fc8000001161a */
[----:B------:R-:W-:Y:S01]  /*e320*/  IADD3 R29, RZ, -R26, -R25 ;  /* 0x8000001aff1d7210 */ /* 0x000fe20007ffe819 */
[----:B---3--:R-:W-:Y:S02]  /*e330*/  IMAD R43, R3, 0xb0, RZ ;  /* 0x000000b0032b7824 */ /* 0x008fe400078e02ff */
[----:B------:R0:W5:Y:S02]  /*e340*/  LDL.LU R3, [R1+0x228] ;  /* 0x0002280001037983 */ /* 0x0001640000300800 */
[----:B------:R-:W-:Y:S01]  /*e350*/  IMAD R29, R24, -0x40, R29 ;  /* 0xffffffc0181d7824 */ /* 0x000fe200078e021d */
[----:B------:R-:W-:Y:S01]  /*e360*/  LOP3.LUT R45, R30, 0x40, R25, 0xe2, !PT ;  /* 0x000000401e2d7812 */ /* 0x000fe200078ee219 */
[----:B----4-:R-:W-:Y:S01]  /*e370*/  IMAD R24, R27, -0x2, R28 ;  /* 0xfffffffe1b187824 */ /* 0x010fe200078e021c */
[----:B------:R-:W-:Y:S01]  /*e380*/  ISETP.GE.AND P0, PT, R43, R28, PT ;  /* 0x0000001c2b00720c */ /* 0x000fe20003f06270 */
[C---:B--2---:R-:W-:Y:S02]  /*e390*/  IMAD.SHL.U32 R44, R2.reuse, 0x100, RZ ;  /* 0x00000100022c7824 */ /* 0x044fe400078e00ff */
[----:B------:R-:W-:-:S02]  /*e3a0*/  IMAD.WIDE R38, R2, 0x100, RZ ;  /* 0x0000010002267825 */ /* 0x000fc400078e02ff */
[----:B------:R0:W5:Y:S04]  /*e3b0*/  LDL.LU R2, [R1+0x224] ;  /* 0x0002240001027983 */ /* 0x0001680000300800 */
[----:B------:R0:W5:Y:S01]  /*e3c0*/  LDL.LU R0, [R1+0x220] ;  /* 0x0002200001007983 */ /* 0x0001620000300800 */
[C---:B------:R-:W-:Y:S01]  /*e3d0*/  ISETP.GE.OR P0, PT, R44.reuse, UR5, P0 ;  /* 0x000000052c007c0c */ /* 0x040fe20008706670 */
[----:B------:R-:W-:Y:S01]  /*e3e0*/  IMAD.MOV.U32 R42, RZ, RZ, -0x1 ;  /* 0xffffffffff2a7424 */ /* 0x000fe200078e00ff */
[----:B------:R-:W-:Y:S02]  /*e3f0*/  IADD3 R44, -R44, UR5, R29 ;  /* 0x000000052c2c7c10 */ /* 0x000fe4000fffe11d */
[----:B------:R-:W-:Y:S01]  /*e400*/  LOP3.LUT R32, R43, 0x6, R32, 0xf8, !PT ;  /* 0x000000062b207812 */ /* 0x000fe200078ef820 */
[----:B------:R-:W-:Y:S01]  /*e410*/  IMAD.IADD R43, R24, 0x1, -R43 ;  /* 0x00000001182b7824 */ /* 0x000fe200078e0a2b */
[----:B------:R-:W-:-:S07]  /*e420*/  LOP3.LUT R45, R38, R45, R26, 0xfe, !PT ;  /* 0x0000002d262d7212 */ /* 0x000fce00078efe1a */
[----:B0-----:R-:W-:Y:S05]  /*e430*/  @P0 BRA `(.L_x_35) ;  /* 0x000000cc00ec0947 */ /* 0x001fea0003800000 */
[----:B-----5:R0:W-:Y:S01]  /*e440*/  STL [R1+0x220], R0 ;  /* 0x0002200001007387 */ /* 0x0201e20000100800 */
[----:B------:R-:W2:Y:S01]  /*e450*/  LDC.64 R28, c[0x0][0x5c8] ;  /* 0x00017200ff1c7b82 */ /* 0x000ea20000000a00 */
[----:B------:R-:W-:Y:S02]  /*e460*/  ULDC.64 UR8, c[0x0][0x5d0] ;  /* 0x0001740000087ab9 */ /* 0x000fe40000000a00 */
[----:B0-----:R-:W3:Y:S01]  /*e470*/  LDL R0, [R1+0x210] ;  /* 0x0002100001007983 */ /* 0x001ee20000100800 */
[----:B------:R-:W-:Y:S01]  /*e480*/  SHF.R.S32.HI R33, RZ, 0x1f, R32 ;  /* 0x0000001fff217819 */ /* 0x000fe20000011420 */
[----:B------:R-:W-:Y:S02]  /*e490*/  IMAD.U32 R27, RZ, RZ, UR8 ;  /* 0x00000008ff1b7e24 */ /* 0x000fe4000f8e00ff */
[----:B--2---:R-:W-:-:S04]  /*e4a0*/  IMAD R24, R39, R28, RZ ;  /* 0x0000001c27187224 */ /* 0x004fc800078e02ff */
[----:B------:R-:W-:Y:S01]  /*e4b0*/  IMAD R25, R45, R29, R24 ;  /* 0x0000001d2d197224 */ /* 0x000fe200078e0218 */
[----:B---3--:R-:W-:Y:S02]  /*e4c0*/  R2UR UR10, R0 ;  /* 0x00000000000a72ca */ /* 0x008fe400000e0000 */
[----:B------:R0:W5:Y:S01]  /*e4d0*/  LDL.LU R0, [R1+0x220] ;  /* 0x0002200001007983 */ /* 0x0001620000300800 */
[C---:B------:R-:W-:Y:S01]  /*e4e0*/  IMAD.SHL.U32 R35, R28.reuse, 0x8, RZ ;  /* 0x000000081c237824 */ /* 0x040fe200078e00ff */
[----:B------:R-:W-:Y:S01]  /*e4f0*/  SHF.L.U64.HI R34, R28, 0x3, R29 ;  /* 0x000000031c227819 */ /* 0x000fe2000001021d */
[----:B------:R-:W-:Y:S08]  /*e500*/  BSSY B0, `(.L_x_35) ;  /* 0x0000cee000007945 */ /* 0x000ff00003800000 */
[----:B------:R-:W-:-:S02]  /*e510*/  USHF.R.S32.HI UR6, URZ, 0x1f, UR10 ;  /* 0x0000001f3f067899 */ /* 0x000fc4000801140a */
[----:B------:R-:W-:Y:S02]  /*e520*/  IMAD.WIDE.U32 R26, R27, UR10, R32 ;  /* 0x0000000a1b1a7c25 */ /* 0x000fe4000f8e0020 */
[----:B------:R-:W-:-:S04]  /*e530*/  UIMAD UR5, UR6, UR8, URZ ;  /* 0x00000008060572a4 */ /* 0x000fc8000f8e023f */
[----:B------:R-:W-:-:S03]  /*e540*/  UIMAD UR5, UR10, UR9, UR5 ;  /* 0x000000090a0572a4 */ /* 0x000fc6000f8e0205 */
[----:B------:R-:W-:-:S03]  /*e550*/  ULDC.64 UR8, c[0x0][0x5c0] ;  /* 0x0001700000087ab9 */ /* 0x000fc60000000a00 */
[----:B------:R-:W-:Y:S02]  /*e560*/  VIADD R27, R27, UR5 ;  /* 0x000000051b1b7c36 */ /* 0x000fe40008000000 */
[----:B------:R-:W-:-:S04]  /*e570*/  IMAD.WIDE.U32 R26, R45, R28, R26 ;  /* 0x0000001c2d1a7225 */ /* 0x000fc800078e001a */
[----:B------:R-:W-:Y:S01]  /*e580*/  IMAD.IADD R27, R27, 0x1, R25 ;  /* 0x000000011b1b7824 */ /* 0x000fe200078e0219 */
[----:B------:R-:W-:Y:S02]  /*e590*/  IADD3 R24, P2, R26, UR8, RZ ;  /* 0x000000081a187c10 */ /* 0x000fe4000ff5e0ff */
[C---:B------:R-:W-:Y:S02]  /*e5a0*/  LEA R30, P3, R28.reuse, R26, 0x7 ;  /* 0x0000001a1c1e7211 */ /* 0x040fe400078638ff */
[----:B------:R-:W-:Y:S02]  /*e5b0*/  IADD3.X R25, R27, UR9, RZ, P2, !PT ;  /* 0x000000091b197c10 */ /* 0x000fe400097fe4ff */
[----:B------:R-:W-:Y:S02]  /*e5c0*/  FSETP.NEU.AND P2, PT, RZ, UR7, PT ;  /* 0x00000007ff007c0b */ /* 0x000fe4000bf4d000 */
[----:B------:R-:W-:Y:S02]  /*e5d0*/  LEA.HI.X R31, R28, R27, R29, 0x7, P3 ;  /* 0x0000001b1c1f7211 */ /* 0x000fe400018f3c1d */
[----:B------:R-:W-:-:S02]  /*e5e0*/  IADD3 R28, P3, R30, UR8, RZ ;  /* 0x000000081e1c7c10 */ /* 0x000fc4000ff7e0ff */
[--C-:B------:R-:W-:Y:S02]  /*e5f0*/  IADD3 R26, P1, P0, R26, UR8, R35.reuse ;  /* 0x000000081a1a7c10 */ /* 0x100fe4000f83e023 */
[----:B------:R-:W-:Y:S02]  /*e600*/  IADD3 R30, P5, P6, R30, UR8, R35 ;  /* 0x000000081e1e7c10 */ /* 0x000fe4000febe023 */
[----:B------:R-:W-:Y:S02]  /*e610*/  IADD3.X R29, R31, UR9, RZ, P3, !PT ;  /* 0x000000091f1d7c10 */ /* 0x000fe40009ffe4ff */
[--C-:B------:R-:W-:Y:S02]  /*e620*/  IADD3.X R27, R27, UR9, R34.reuse, P1, P0 ;  /* 0x000000091b1b7c10 */ /* 0x100fe40008fe0422 */
[----:B------:R-:W-:Y:S01]  /*e630*/  IADD3.X R31, R31, UR9, R34, P5, P6 ;  /* 0x000000091f1f7c10 */ /* 0x000fe2000afec422 */
[----:B0-----:R-:W-:Y:S06]  /*e640*/  @!P2 BRA `(.L_x_36) ;  /* 0x000000980064a947 */ /* 0x001fec0003800000 */
[----:B-----5:R0:W-:Y:S01]  /*e650*/  STL [R1+0x220], R0 ;  /* 0x0002200001007387 */ /* 0x0201e20000100800 */
[----:B------:R-:W-:-:S03]  /*e660*/  ULDC.64 UR8, c[0x0][0x5b8] ;  /* 0x00016e0000087ab9 */ /* 0x000fc60000000a00 */
[----:B0-----:R-:W2:Y:S01]  /*e670*/  LDL.LU R0, [R1+0x210] ;  /* 0x0002100001007983 */ /* 0x001ea20000300800 */
[----:B------:R-:W-:Y:S02]  /*e680*/  UIMAD UR5, UR6, UR8, URZ ;  /* 0x00000008060572a4 */ /* 0x000fe4000f8e023f */
[----:B------:R-:W-:Y:S01]  /*e690*/  IMAD.U32 R35, RZ, RZ, UR8 ;  /* 0x00000008ff237e24 */ /* 0x000fe2000f8e00ff */
[----:B------:R-:W-:-:S04]  /*e6a0*/  ISETP.GE.AND P3, PT, R44, 0x1, PT ;  /* 0x000000012c00780c */ /* 0x000fc80003f66270 */
[----:B------:R-:W-:Y:S02]  /*e6b0*/  ISETP.LT.OR P1, PT, R43, 0x1, !P3 ;  /* 0x000000012b00780c */ /* 0x000fe40005f21670 */
[----:B--2---:R-:W-:Y:S02]  /*e6c0*/  R2UR UR10, R0 ;  /* 0x00000000000a72ca */ /* 0x004fe400000e0000 */
[----:B------:R0:W5:Y:S01]  /*e6d0*/  LDL.LU R0, [R1+0x220] ;  /* 0x0002200001007983 */ /* 0x0001620000300800 */
[----:B------:R-:W-:Y:S10]  /*e6e0*/  BSSY B1, `(.L_x_37) ;  /* 0x000000f000017945 */ /* 0x000ff40003800000 */
[----:B------:R-:W-:-:S02]  /*e6f0*/  UIMAD UR5, UR10, UR9, UR5 ;  /* 0x000000090a0572a4 */ /* 0x000fc4000f8e0205 */
[----:B------:R-:W-:Y:S01]  /*e700*/  IMAD.WIDE.U32 R32, R35, UR10, R32 ;  /* 0x0000000a23207c25 */ /* 0x000fe2000f8e0020 */
[----:B------:R-:W-:Y:S01]  /*e710*/  ULDC.64 UR8, c[0x0][0x5b0] ;  /* 0x00016c0000087ab9 */ /* 0x000fe20000000a00 */
[----:B------:R-:W-:Y:S02]  /*e720*/  ULDC.64 UR10, c[0x0][0x5a8] ;  /* 0x00016a00000a7ab9 */ /* 0x000fe40000000a00 */
[----:B------:R-:W-:Y:S02]  /*e730*/  IMAD.MOV.U32 R40, RZ, RZ, R32 ;  /* 0x000000ffff287224 */ /* 0x000fe400078e0020 */
[----:B------:R-:W-:Y:S02]  /*e740*/  VIADD R41, R33, UR5 ;  /* 0x0000000521297c36 */ /* 0x000fe40008000000 */
[----:B------:R-:W-:Y:S02]  /*e750*/  IMAD R34, R39, UR8, RZ ;  /* 0x0000000827227c24 */ /* 0x000fe4000f8e02ff */
[----:B------:R-:W-:-:S04]  /*e760*/  IMAD.WIDE.U32 R32, R45, UR8, R40 ;  /* 0x000000082d207c25 */ /* 0x000fc8000f8e0028 */
[--C-:B------:R-:W-:Y:S01]  /*e770*/  IMAD R35, R45, UR9, R34.reuse ;  /* 0x000000092d237c24 */ /* 0x100fe2000f8e0222 */
[----:B------:R-:W-:Y:S02]  /*e780*/  IADD3 R32, P0, R32, UR10, RZ ;  /* 0x0000000a20207c10 */ /* 0x000fe4000ff1e0ff */
[----:B------:R-:W-:Y:S02]  /*e790*/  PRMT R34, RZ, 0x7610, R34 ;  /* 0x00007610ff227816 */ /* 0x000fe40000000022 */
[----:B------:R-:W-:Y:S01]  /*e7a0*/  IADD3.X R33, R33, UR11, R35, P0, !PT ;  /* 0x0000000b21217c10 */ /* 0x000fe200087fe423 */
[----:B0-----:R-:W-:Y:S08]  /*e7b0*/  @P1 BRA `(.L_x_38) ;  /* 0x0000000000041947 */ /* 0x001ff00003800000 */
[----:B------:R0:W5:Y:S02]  /*e7c0*/  LDG.E.U8 R34, desc[UR52][R32.64] ;  /* 0x0000003420227981 */ /* 0x000164000c1e1100 */
.L_x_38:
[----:B------:R-:W-:Y:S05]  /*e7d0*/  BSYNC B1 ;  /* 0x0000000000017941 */ /* 0x000fea0003800000 */
.L_x_37:
[----:B-----5:R-:W-:Y:S01]  /*e7e0*/  LOP3.LUT R34, R34, 0xff, RZ, 0xc0, !PT ;  /* 0x000000ff22227812 */ /* 0x020fe200078ec0ff */
[----:B------:R-:W-:Y:S01]  /*e7f0*/  BSSY B1, `(.L_x_39) ;  /* 0x000000b000017945 */ /* 0x000fe20003800000 */
[----:B------:R-:W-:Y:S02]  /*e800*/  ISETP.LT.OR P0, PT, R43, 0x2, !P3 ;  /* 0x000000022b00780c */ /* 0x000fe40005f01670 */
[----:B------:R-:W-:-:S05]  /*e810*/  F2FP.F16.E4M3.UNPACK_B R34, R34 ;  /* 0x00000022ff22723e */ /* 0x000fca00020006ff */
[----:B------:R-:W-:-:S05]  /*e820*/  HADD2.F32 R34, -RZ, R34.H0_H0 ;  /* 0x20000022ff227230 */ /* 0x000fca0000004100 */
[----:B------:R-:W-:Y:S01]  /*e830*/  FMUL R35, R34, UR7 ;  /* 0x0000000722237c20 */ /* 0x000fe20008400000 */
[----:B------:R-:W-:-:S03]  /*e840*/  PRMT R34, RZ, 0x7610, R34 ;  /* 0x00007610ff227816 */ /* 0x000fc60000000022 */
[----:B------:R-:W-:-:S05]  /*e850*/  FFMA R35, R228, UR4, R35 ;  /* 0x00000004e4237c23 */ /* 0x000fca0008000023 */
[----:B------:R-:W-:-:S05]  /*e860*/  F2FP.SATFINITE.E4M3.F32.PACK_AB_MERGE_C R35, RZ, R35, RZ ;  /* 0x00000023ff23723e */ /* 0x000fca00048070ff */
[----:B------:R2:W-:Y:S01]  /*e870*/  @!P1 STG.E.U8 desc[UR52][R24.64], R35 ;  /* 0x0000002318009986 */ /* 0x0005e2000c101134 */
[----:B------:R-:W-:Y:S05]  /*e880*/  @P0 BRA `(.L_x_40) ;  /* 0x0000000000040947 */ /* 0x000fea0003800000 */
[----:B------:R3:W5:Y:S02]  /*e890*/  LDG.E.U8 R34, desc[UR52][R32.64+0x1] ;  /* 0x0000013420227981 */ /* 0x000764000c1e1100 */
.L_x_40:
[----:B------:R-:W-:Y:S05]  /*e8a0*/  BSYNC B1 ;  /* 0x0000000000017941 */ /* 0x000fea0003800000 */
.L_x_39:
[----:B-----5:R-:W-:Y:S01]  /*e8b0*/  LOP3.LUT R34, R34, 0xff, RZ, 0xc0, !PT ;  /* 0x000000ff22227812 */ /* 0x020fe200078ec0ff */
[----:B------:R-:W-:Y:S01]  /*e8c0*/  BSSY B1, `(.L_x_41) ;  /* 0x0000013000017945 */ /* 0x000fe20003800000 */
[----:B------:R-:W-:Y:S02]  /*e8d0*/  IADD3 R37, P1, R45, 0x8, RZ ;  /* 0x000000082d257810 */ /* 0x000fe40007f3e0ff */
[----:B------:R-:W-:Y:S02]  /*e8e0*/  F2FP.F16.E4M3.UNPACK_B R34, R34 ;  /* 0x00000022ff22723e */ /* 0x000fe400020006ff */
[----:B------:R-:W-:Y:S01]  /*e8f0*/  ISETP.GE.AND P2, PT, R44, 0x9, PT ;  /* 0x000000092c00780c */ /* 0x000fe20003f46270 */
[----:B--2---:R-:W-:Y:S02]  /*e900*/  IMAD.X R35, RZ, RZ, R39, P1 ;  /* 0x000000ffff237224 */ /* 0x004fe400008e0627 */
[----:B------:R-:W-:Y:S01]  /*e910*/  HADD2.F32 R34, -RZ, R34.H0_H0 ;  /* 0x20000022ff227230 */ /* 0x000fe20000004100 */
[----:B------:R-:W-:Y:S01]  /*e920*/  ISETP.LT.OR P5, PT, R43, 0x1, !P2 ;  /* 0x000000012b00780c */ /* 0x000fe200057a1670 */
[----:B------:R-:W-:-:S03]  /*e930*/  IMAD R46, R35, UR8, RZ ;  /* 0x00000008232e7c24 */ /* 0x000fc6000f8e02ff */
[----:B------:R-:W-:Y:S01]  /*e940*/  FMUL R36, R34, UR7 ;  /* 0x0000000722247c20 */ /* 0x000fe20008400000 */
[----:B------:R-:W-:-:S04]  /*e950*/  IMAD.WIDE.U32 R34, R37, UR8, R40 ;  /* 0x0000000825227c25 */ /* 0x000fc8000f8e0028 */
[----:B------:R-:W-:Y:S01]  /*e960*/  FFMA R36, R227, UR4, R36 ;  /* 0x00000004e3247c23 */ /* 0x000fe20008000024 */
[----:B------:R-:W-:Y:S01]  /*e970*/  IMAD R37, R37, UR9, R46 ;  /* 0x0000000925257c24 */ /* 0x000fe2000f8e022e */
[----:B------:R-:W-:-:S03]  /*e980*/  IADD3 R34, P1, R34, UR10, RZ ;  /* 0x0000000a22227c10 */ /* 0x000fc6000ff3e0ff */
[----:B------:R-:W-:Y:S02]  /*e990*/  F2FP.SATFINITE.E4M3.F32.PACK_AB_MERGE_C R47, RZ, R36, RZ ;  /* 0x00000024ff2f723e */ /* 0x000fe400048070ff */
[----:B------:R-:W-:Y:S02]  /*e9a0*/  IADD3.X R35, R35, UR11, R37, P1, !PT ;  /* 0x0000000b23237c10 */ /* 0x000fe40008ffe425 */
[----:B------:R-:W-:Y:S01]  /*e9b0*/  PRMT R36, RZ, 0x7610, R36 ;  /* 0x00007610ff247816 */ /* 0x000fe20000000024 */
[----:B------:R2:W-:Y:S01]  /*e9c0*/  @!P0 STG.E.U8 desc[UR52][R24.64+0x1], R47 ;  /* 0x0000012f18008986 */ /* 0x0005e2000c101134 */
[----:B------:R-:W-:Y:S05]  /*e9d0*/  @P5 BRA `(.L_x_42) ;  /* 0x0000000000045947 */ /* 0x000fea0003800000 */
[----:B------:R4:W5:Y:S02]  /*e9e0*/  LDG.E.U8 R36, desc[UR52][R34.64] ;  /* 0x0000003422247981 */ /* 0x000964000c1e1100 */
.L_x_42:
[----:B------:R-:W-:Y:S05]  /*e9f0*/  BSYNC B1 ;  /* 0x0000000000017941 */ /* 0x000fea0003800000 */
.L_x_41:
        /* <DEDUP_REMOVED lines=12> */
.L_x_44:
[----:B------:R-:W-:Y:S05]  /*eac0*/  BSYNC B1 ;  /* 0x0000000000017941 */ /* 0x000fea0003800000 */
.L_x_43:
[----:B-----5:R-:W-:Y:S01]  /*ead0*/  LOP3.LUT R36, R36, 0xff, RZ, 0xc0, !PT ;  /* 0x000000ff24247812 */ /* 0x020fe200078ec0ff */
[----:B------:R-:W-:Y:S01]  /*eae0*/  BSSY B1, `(.L_x_45) ;  /* 0x000000b000017945 */ /* 0x000fe20003800000 */
[----:B------:R-:W-:Y:S02]  /*eaf0*/  ISETP.LT.OR P1, PT, R43, 0x9, !P3 ;  /* 0x000000092b00780c */ /* 0x000fe40005f21670 */
[----:B------:R-:W-:-:S05]  /*eb00*/  F2FP.F16.E4M3.UNPACK_B R36, R36 ;  /* 0x00000024ff24723e */ /* 0x000fca00020006ff */
[----:B------:R-:W-:-:S05]  /*eb10*/  HADD2.F32 R36, -RZ, R36.H0_H0 ;  /* 0x20000024ff247230 */ /* 0x000fca0000004100 */
[----:B------:R-:W-:-:S04]  /*eb20*/  FMUL R36, R36, UR7 ;  /* 0x0000000724247c20 */ /* 0x000fc80008400000 */
[----:B------:R-:W-:-:S05]  /*eb30*/  FFMA R36, R225, UR4, R36 ;  /* 0x00000004e1247c23 */ /* 0x000fca0008000024 */
[----:B0-----:R-:W-:Y:S02]  /*eb40*/  F2FP.SATFINITE.E4M3.F32.PACK_AB_MERGE_C R37, RZ, R36, RZ ;  /* 0x00000024ff25723e */ /* 0x001fe400048070ff */
[----:B------:R-:W-:-:S03]  /*eb50*/  PRMT R36, RZ, 0x7610, R36 ;  /* 0x00007610ff247816 */ /* 0x000fc60000000024 */
[----:B------:R0:W-:Y:S01]  /*eb60*/  @!P0 STG.E.U8 desc[UR52][R26.64+0x1], R37 ;  /* 0x000001251a008986 */ /* 0x0001e2000c101134 */
[----:B------:R-:W-:Y:S05]  /*eb70*/  @P1 BRA `(.L_x_46) ;  /* 0x0000000000041947 */ /* 0x000fea0003800000 */
[----:B------:R0:W5:Y:S02]  /*eb80*/  LDG.E.U8 R36, desc[UR52][R32.64+0x8] ;  /* 0x0000083420247981 */ /* 0x000164000c1e1100 */
.L_x_46:
[----:B------:R-:W-:Y:S05]  /*eb90*/  BSYNC B1 ;  /* 0x0000000000017941 */ /* 0x000fea0003800000 */
.L_x_45:
[----:B-----5:R-:W-:Y:S01]  /*eba0*/  LOP3.LUT R36, R36, 0xff, RZ, 0xc0, !PT ;  /* 0x000000ff24247812 */ /* 0x020fe200078ec0ff */
[----:B------:R-:W-:Y:S01]  /*ebb0*/  BSSY B1, `(.L_x_47) ;  /* 0x000000b000017945 */ /* 0x000fe20003800000 */
[----:B------:R-:W-:Y:S02]  /*ebc0*/  ISETP.LT.OR P0, PT, R43, 0xa, !P3 ;  /* 0x0000000a2b00780c */ /* 0x000fe40005f01670 */
[----:B------:R-:W-:-:S05]  /*ebd0*/  F2FP.F16.E4M3.UNPACK_B R36, R36 ;  /* 0x00000024ff24723e */ /* 0x000fca00020006ff */
[----:B------:R-:W-:-:S05]  /*ebe0*/  HADD2.F32 R36, -RZ, R36.H0_H0 ;  /* 0x20000024ff247230 */ /* 0x000fca0000004100 */
[----:B0-----:R-:W-:Y:S01]  /*ebf0*/  FMUL R37, R36, UR7 ;  /* 0x0000000724257c20 */ /* 0x001fe20008400000 */
[----:B------:R-:W-:-:S03]  /*ec00*/  PRMT R36, RZ, 0x7610, R36 ;  /* 0x00007610ff247816 */ /* 0x000fc60000000024 */
[----:B------:R-:W-:-:S05]  /*ec10*/  FFMA R37, R224, UR4, R37 ;  /* 0x00000004e0257c23 */ /* 0x000fca0008000025 */
[----:B------:R-:W-:-:S05]  /*ec20*/  F2FP.SATFINITE.E4M3.F32.PACK_AB_MERGE_C R37, RZ, R37, RZ ;  /* 0x00000025ff25723e */ /* 0x000fca00048070ff */
[----:B------:R0:W-:Y:S01]  /*ec30*/  @!P1 STG.E.U8 desc[UR52][R24.64+0x8], R37 ;  /* 0x0000082518009986 */ /* 0x0001e2000c101134 */
[----:B------:R-:W-:Y:S05]  /*ec40*/  @P0 BRA `(.L_x_48) ;  /* 0x0000000000040947 */ /* 0x000fea0003800000 */
[----:B------:R0:W5:Y:S02]  /*ec50*/  LDG.E.U8 R36, desc[UR52][R32.64+0x9] ;  /* 0x0000093420247981 */ /* 0x000164000c1e1100 */
.L_x_48:
[----:B------:R-:W-:Y:S05]  /*ec60*/  BSYNC B1 ;  /* 0x0000000000017941 */ /* 0x000fea0003800000 */
.L_x_47:
        /* <DEDUP_REMOVED lines=12> */
.L_x_50:
[----:B------:R-:W-:Y:S05]  /*ed30*/  BSYNC B1 ;  /* 0x0000000000017941 */ /* 0x000fea0003800000 */
.L_x_49:
        /* <DEDUP_REMOVED lines=12> */
.L_x_52:
[----:B------:R-:W-:Y:S05]  /*ee00*/  BSYNC B1 ;  /* 0x0000000000017941 */ /* 0x000fea0003800000 */
.L_x_51:
[----:B-----5:R-:W-:Y:S01]  /*ee10*/  LOP3.LUT R36, R36, 0xff, RZ, 0xc0, !PT ;  /* 0x000000ff24247812 */ /* 0x020fe200078ec0ff */
[----:B------:R-:W-:Y:S01]  /*ee20*/  BSSY B1, `(.L_x_53) ;  /* 0x0000013000017945 */ /* 0x000fe20003800000 */
[----:B--2---:R-:W-:Y:S02]  /*ee30*/  IADD3 R47, P0, R45, 0x80, RZ ;  /* 0x000000802d2f7810 */ /* 0x004fe40007f1e0ff */
[----:B------:R-:W-:Y:S02]  /*ee40*/  F2FP.F16.E4M3.UNPACK_B R36, R36 ;  /* 0x00000024ff24723e */ /* 0x000fe400020006ff */
[----:B------:R-:W-:Y:S01]  /*ee50*/  ISETP.GE.AND P1, PT, R44, 0x81, PT ;  /* 0x000000812c00780c */ /* 0x000fe20003f26270 */
[----:B0-----:R-:W-:Y:S02]  /*ee60*/  IMAD.X R37, RZ, RZ, R39, P0 ;  /* 0x000000ffff257224 */ /* 0x001fe400000e0627 */
        /* <DEDUP_REMOVED lines=14> */
.L_x_54:
[----:B------:R-:W-:Y:S05]  /*ef50*/  BSYNC B1 ;  /* 0x0000000000017941 */ /* 0x000fea0003800000 */
.L_x_53:
        /* <DEDUP_REMOVED lines=12> */
.L_x_56:
[----:B------:R-:W-:Y:S05]  /*f020*/  BSYNC B1 ;  /* 0x0000000000017941 */ /* 0x000fea0003800000 */
.L_x_55:
[----:B-----5:R-:W-:Y:S01]  /*f030*/  LOP3.LUT R46, R46, 0xff, RZ, 0xc0, !PT ;  /* 0x000000ff2e2e7812 */ /* 0x020fe200078ec0ff */
[----:B------:R-:W-:Y:S01]  /*f040*/  BSSY B1, `(.L_x_57) ;  /* 0x0000013000017945 */ /* 0x000fe20003800000 */
[----:B------:R-:W-:Y:S02]  /*f050*/  IADD3 R45, P0, R45, 0x88, RZ ;  /* 0x000000882d2d7810 */ /* 0x000fe40007f1e0ff */
[----:B------:R-:W-:-:S03]  /*f060*/  F2FP.F16.E4M3.UNPACK_B R46, R46 ;  /* 0x0000002eff2e723e */ /* 0x000fc600020006ff */
[----:B------:R-:W-:Y:S01]  /*f070*/  IMAD.X R38, RZ, RZ, R39, P0 ;  /* 0x000000ffff267224 */ /* 0x000fe200000e0627 */
[----:B------:R-:W-:Y:S01]  /*f080*/  ISETP.GE.AND P0, PT, R44, 0x89, PT ;  /* 0x000000892c00780c */ /* 0x000fe20003f06270 */
[----:B------:R-:W-:Y:S02]  /*f090*/  HADD2.F32 R46, -RZ, R46.H0_H0 ;  /* 0x2000002eff2e7230 */ /* 0x000fe40000004100 */
[----:B------:R-:W-:Y:S02]  /*f0a0*/  IMAD R38, R38, UR8, RZ ;  /* 0x0000000826267c24 */ /* 0x000fe4000f8e02ff */
[----:B------:R-:W-:-:S04]  /*f0b0*/  IMAD.WIDE.U32 R40, R45, UR8, R40 ;  /* 0x000000082d287c25 */ /* 0x000fc8000f8e0028 */
[----:B------:R-:W-:Y:S01]  /*f0c0*/  FMUL R46, R46, UR7 ;  /* 0x000000072e2e7c20 */ /* 0x000fe20008400000 */
[----:B------:R-:W-:-:S03]  /*f0d0*/  IMAD R45, R45, UR9, R38 ;  /* 0x000000092d2d7c24 */ /* 0x000fc6000f8e0226 */
[----:B------:R-:W-:Y:S01]  /*f0e0*/  FFMA R46, R219, UR4, R46 ;  /* 0x00000004db2e7c23 */ /* 0x000fe2000800002e */
[----:B------:R-:W-:Y:S02]  /*f0f0*/  IADD3 R38, P6, R40, UR10, RZ ;  /* 0x0000000a28267c10 */ /* 0x000fe4000ffde0ff */
[----:B------:R-:W-:Y:S02]  /*f100*/  PRMT R40, RZ, 0x7610, R40 ;  /* 0x00007610ff287816 */ /* 0x000fe40000000028 */
[----:B0-----:R-:W-:Y:S02]  /*f110*/  F2FP.SATFINITE.E4M3.F32.PACK_AB_MERGE_C R47, RZ, R46, RZ ;  /* 0x0000002eff2f723e */ /* 0x001fe400048070ff */
[----:B------:R-:W-:-:S03]  /*f120*/  IADD3.X R39, R41, UR11, R45, P6, !PT ;  /* 0x0000000b29277c10 */ /* 0x000fc6000b7fe42d */
[----:B------:R0:W-:Y:S01]  /*f130*/  @!P5 STG.E.U8 desc[UR52][R28.64+0x1], R47 ;  /* 0x0000012f1c00d986 */ /* 0x0001e2000c101134 */
[----:B------:R-:W-:-:S13]  /*f140*/  ISETP.LT.OR P5, PT, R43, 0x1, !P0 ;  /* 0x000000012b00780c */ /* 0x000fda00047a1670 */
[----:B0-----:R-:W-:Y:S05]  /*f150*/  @P5 BRA `(.L_x_58) ;  /* 0x0000000000045947 */ /* 0x001fea0003800000 */
[----:B------:R0:W5:Y:S02]  /*f160*/  LDG.E.U8 R40, desc[UR52][R38.64] ;  /* 0x0000003426287981 */ /* 0x000164000c1e1100 */
.L_x_58:
[----:B------:R-:W-:Y:S05]  /*f170*/  BSYNC B1 ;  /* 0x0000000000017941 */ /* 0x000fea0003800000 */
.L_x_57:
        /* <DEDUP_REMOVED lines=12> */
.L_x_60:
[----:B------:R-:W-:Y:S05]  /*f240*/  BSYNC B1 ;  /* 0x0000000000017941 */ /* 0x000fea0003800000 */
.L_x_59:
        /* <DEDUP_REMOVED lines=12> */
.L_x_62:
[----:B------:R-:W-:Y:S05]  /*f310*/  BSYNC B1 ;  /* 0x0000000000017941 */ /* 0x000fea0003800000 */
.L_x_61:
        /* <DEDUP_REMOVED lines=12> */
.L_x_64:
[----:B------:R-:W-:Y:S05]  /*f3e0*/  BSYNC B1 ;  /* 0x0000000000017941 */ /* 0x000fea0003800000 */
.L_x_63:
        /* <DEDUP_REMOVED lines=12> */
.L_x_66:
[----:B------:R-:W-:Y:S05]  /*f4b0*/  BSYNC B1 ;  /* 0x0000000000017941 */ /* 0x000fea0003800000 */
.L_x_65:
        /* <DEDUP_REMOVED lines=12> */
.L_x_68:
[----:B------:R-:W-:Y:S05]  /*f580*/  BSYNC B1 ;  /* 0x0000000000017941 */ /* 0x000fea0003800000 */
.L_x_67:
        /* <DEDUP_REMOVED lines=12> */
.L_x_70:
[----:B------:R-:W-:Y:S05]  /*f650*/  BSYNC B1 ;  /* 0x0000000000017941 */ /* 0x000fea0003800000 */
.L_x_69:
        /* <DEDUP_REMOVED lines=12> */
.L_x_72:
[----:B------:R-:W-:Y:S05]  /*f720*/  BSYNC B1 ;  /* 0x0000000000017941 */ /* 0x000fea0003800000 */
.L_x_71:
        /* <DEDUP_REMOVED lines=12> */
.L_x_74:
[----:B------:R-:W-:Y:S05]  /*f7f0*/  BSYNC B1 ;  /* 0x0000000000017941 */ /* 0x000fea0003800000 */
.L_x_73:
        /* <DEDUP_REMOVED lines=12> */
.L_x_76:
[----:B------:R-:W-:Y:S05]  /*f8c0*/  BSYNC B1 ;  /* 0x0000000000017941 */ /* 0x000fea0003800000 */
.L_x_75:
        /* <DEDUP_REMOVED lines=12> */
.L_x_78:
[----:B------:R-:W-:Y:S05]  /*f990*/  BSYNC B1 ;  /* 0x0000000000017941 */ /* 0x000fea0003800000 */
.L_x_77:
        /* <DEDUP_REMOVED lines=12> */
.L_x_80:
[----:B------:R-:W-:Y:S05]  /*fa60*/  BSYNC B1 ;  /* 0x0000000000017941 */ /* 0x000fea0003800000 */
.L_x_79:
        /* <DEDUP_REMOVED lines=12> */
.L_x_82:
[----:B------:R-:W-:Y:S05]  /*fb30*/  BSYNC B1 ;  /* 0x0000000000017941 */ /* 0x000fea0003800000 */
.L_x_81:
        /* <DEDUP_REMOVED lines=12> */
.L_x_84:
[----:B------:R-:W-:Y:S05]  /*fc00*/  BSYNC B1 ;  /* 0x0000000000017941 */ /* 0x000fea0003800000 */
.L_x_83:
        /* <DEDUP_REMOVED lines=12> */
.L_x_86:
[----:B------:R-:W-:Y:S05]  /*fcd0*/  BSYNC B1 ;  /* 0x0000000000017941 */ /* 0x000fea0003800000 */
.L_x_85:
        /* <DEDUP_REMOVED lines=12> */
.L_x_88:
[----:B------:R-:W-:Y:S05]  /*fda0*/  BSYNC B1 ;  /* 0x0000000000017941 */ /* 0x000fea0003800000 */
.L_x_87:
        /* <DEDUP_REMOVED lines=12> */
.L_x_90:
[----:B------:R-:W-:Y:S05]  /*fe70*/  BSYNC B1 ;  /* 0x0000000000017941 */ /* 0x000fea0003800000 */
.L_x_89:
        /* <DEDUP_REMOVED lines=12> */
.L_x_92:
[----:B------:R-:W-:Y:S05]  /*ff40*/  BSYNC B1 ;  /* 0x0000000000017941 */ /* 0x000fea0003800000 */
.L_x_91:
        /* <DEDUP_REMOVED lines=12> */
.L_x_94:
[----:B------:R-:W-:Y:S05]  /*10010*/  BSYNC B1 ;  /* 0x0000000000017941 */ /* 0x000fea0003800000 */
.L_x_93:
        /* <DEDUP_REMOVED lines=12> */
.L_x_96:
[----:B------:R-:W-:Y:S05]  /*100e0*/  BSYNC B1 ;  /* 0x0000000000017941 */ /* 0x000fea0003800000 */
.L_x_95:
[----:B-----5:R-:W-:Y:S01]  /*100f0*/  LOP3.LUT R40, R40, 0xff, RZ, 0xc0, !PT ;  /* 0x000000ff28287812 */ /* 0x020fe200078ec0ff */
[----:B------:R-:W-:Y:S01]  /*10100*/  BSSY B1, `(.L_x_97) ;  /* 0x000000b000017945 */ /* 0x000fe20003800000 */
[----:B------:R-:W-:Y:S02]  /*10110*/  ISETP.LT.OR P5, PT, R43, 0x19, !P0 ;  /* 0x000000192b00780c */ /* 0x000fe400047a1670 */
[----:B------:R-:W-:-:S05]  /*10120*/  F2FP.F16.E4M3.UNPACK_B R40, R40 ;  /* 0x00000028ff28723e */ /* 0x000fca00020006ff */
[----:B------:R-:W-:-:S05]  /*10130*/  HADD2.F32 R40, -RZ, R40.H0_H0 ;  /* 0x20000028ff287230 */ /* 0x000fca0000004100 */
[----:B------:R-:W-:-:S04]  /*10140*/  FMUL R40, R40, UR7 ;  /* 0x0000000728287c20 */ /* 0x000fc80008400000 */
[----:B------:R-:W-:Y:S01]  /*10150*/  FFMA R40, R23, UR4, R40 ;  /* 0x0000000417287c23 */ /* 0x000fe20008000028 */
[----:B------:R-:W-:-:S04]  /*10160*/  PRMT R23, RZ, 0x7610, R23 ;  /* 0x00007610ff177816 */ /* 0x000fc80000000017 */
[----:B0-----:R-:W-:-:S05]  /*10170*/  F2FP.SATFINITE.E4M3.F32.PACK_AB_MERGE_C R41, RZ, R40, RZ ;  /* 0x00000028ff29723e */ /* 0x001fca00048070ff */
[----:B------:R0:W-:Y:S01]  /*10180*/  @!P6 STG.E.U8 desc[UR52][R28.64+0x19], R41 ;  /* 0x000019291c00e986 */ /* 0x0001e2000c101134 */
[----:B------:R-:W-:Y:S05]  /*10190*/  @P5 BRA `(.L_x_98) ;  /* 0x0000000000045947 */ /* 0x000fea0003800000 */
[----:B------:R0:W5:Y:S02]  /*101a0*/  LDG.E.U8 R23, desc[UR52][R38.64+0x18] ;  /* 0x0000183426177981 */ /* 0x000164000c1e1100 */
.L_x_98:
[----:B------:R-:W-:Y:S05]  /*101b0*/  BSYNC B1 ;  /* 0x0000000000017941 */ /* 0x000fea0003800000 */
.L_x_97:
        /* <DEDUP_REMOVED lines=8> */
[----:B------:R-:W-:-:S05]  /*10240*/  F2FP.SATFINITE.E4M3.F32.PACK_AB_MERGE_C R23, RZ, R23, RZ ;  /* 0x00000017ff17723e */ /* 0x000fca00048070ff */
[----:B------:R0:W-:Y:S01]  /*10250*/  @!P5 STG.E.U8 desc[UR52][R30.64+0x18], R23 ;  /* 0x000018171e00d986 */ /* 0x0001e2000c101134 */
[----:B------:R-:W-:Y:S05]  /*10260*/  @P6 BRA `(.L_x_100) ;  /* 0x0000000000046947 */ /* 0x000fea0003800000 */
[----:B------:R0:W5:Y:S02]  /*10270*/  LDG.E.U8 R22, desc[UR52][R38.64+0x19] ;  /* 0x0000193426167981 */ /* 0x000164000c1e1100 */
.L_x_100:
[----:B------:R-:W-:Y:S05]  /*10280*/  BSYNC B1 ;  /* 0x0000000000017941 */ /* 0x000fea0003800000 */
.L_x_99:
        /* <DEDUP_REMOVED lines=12> */
.L_x_102:
[----:B------:R-:W-:Y:S05]  /*10350*/  BSYNC B1 ;  /* 0x0000000000017941 */ /* 0x000fea0003800000 */
.L_x_101:
        /* <DEDUP_REMOVED lines=12> */
.L_x_104:
[----:B------:R-:W-:Y:S05]  /*10420*/  BSYNC B1 ;  /* 0x0000000000017941 */ /* 0x000fea0003800000 */
.L_x_103:
        /* <DEDUP_REMOVED lines=12> */
.L_x_106:
[----:B------:R-:W-:Y:S05]  /*104f0*/  BSYNC B1 ;  /* 0x0000000000017941 */ /* 0x000fea0003800000 */
.L_x_105:
        /* <DEDUP_REMOVED lines=12> */
.L_x_108:
[----:B------:R-:W-:Y:S05]  /*105c0*/  BSYNC B1 ;  /* 0x0000000000017941 */ /* 0x000fea0003800000 */
.L_x_107:
        /* <DEDUP_REMOVED lines=12> */
.L_x_110:
[----:B------:R-:W-:Y:S05]  /*10690*/  BSYNC B1 ;  /* 0x0000000000017941 */ /* 0x000fea0003800000 */
.L_x_109:
        /* <DEDUP_REMOVED lines=12> */
.L_x_112:
[----:B------:R-:W-:Y:S05]  /*10760*/  BSYNC B1 ;  /* 0x0000000000017941 */ /* 0x000fea0003800000 */
.L_x_111:
        /* <DEDUP_REMOVED lines=12> */
.L_x_114:
[----:B------:R-:W-:Y:S05]  /*10830*/  BSYNC B1 ;  /* 0x0000000000017941 */ /* 0x000fea0003800000 */
.L_x_113:
        /* <DEDUP_REMOVED lines=12> */
.L_x_116:
[----:B------:R-:W-:Y:S05]  /*10900*/  BSYNC B1 ;  /* 0x0000000000017941 */ /* 0x000fea0003800000 */
.L_x_115:
        /* <DEDUP_REMOVED lines=12> */
.L_x_118:
[----:B------:R-:W-:Y:S05]  /*109d0*/  BSYNC B1 ;  /* 0x0000000000017941 */ /* 0x000fea0003800000 */
.L_x_117:
        /* <DEDUP_REMOVED lines=12> */
.L_x_120:
[----:B------:R-:W-:Y:S05]  /*10aa0*/  BSYNC B1 ;  /* 0x0000000000017941 */ /* 0x000fea0003800000 */
.L_x_119:
        /* <DEDUP_REMOVED lines=12> */
.L_x_122:
[----:B------:R-:W-:Y:S05]  /*10b70*/  BSYNC B1 ;  /* 0x0000000000017941 */ /* 0x000fea0003800000 */
.L_x_121:
        /* <DEDUP_REMOVED lines=12> */
.L_x_124:
[----:B------:R-:W-:Y:S05]  /*10c40*/  BSYNC B1 ;  /* 0x0000000000017941 */ /* 0x000fea0003800000 */
.L_x_123:
        /* <DEDUP_REMOVED lines=12> */
.L_x_126:
[----:B------:R-:W-:Y:S05]  /*10d10*/  BSYNC B1 ;  /* 0x0000000000017941 */ /* 0x000fea0003800000 */
.L_x_125:
        /* <DEDUP_REMOVED lines=12> */
.L_x_128:
[----:B------:R-:W-:Y:S05]  /*10de0*/  BSYNC B1 ;  /* 0x0000000000017941 */ /* 0x000fea0003800000 */
.L_x_127:
        /* <DEDUP_REMOVED lines=12> */
.L_x_130:
[----:B------:R-:W-:Y:S05]  /*10eb0*/  BSYNC B1 ;  /* 0x0000000000017941 */ /* 0x000fea0003800000 */
.L_x_129:
        /* <DEDUP_REMOVED lines=12> */
.L_x_132:
[----:B------:R-:W-:Y:S05]  /*10f80*/  BSYNC B1 ;  /* 0x0000000000017941 */ /* 0x000fea0003800000 */
.L_x_131:
        /* <DEDUP_REMOVED lines=12> */
.L_x_134:
[----:B------:R-:W-:Y:S05]  /*11050*/  BSYNC B1 ;  /* 0x0000000000017941 */ /* 0x000fea0003800000 */
.L_x_133:
        /* <DEDUP_REMOVED lines=12> */
.L_x_136:
[----:B------:R-:W-:Y:S05]  /*11120*/  BSYNC B1 ;  /* 0x0000000000017941 */ /* 0x000fea0003800000 */
.L_x_135:
        /* <DEDUP_REMOVED lines=12> */
.L_x_138:
[----:B------:R-:W-:Y:S05]  /*111f0*/  BSYNC B1 ;  /* 0x0000000000017941 */ /* 0x000fea0003800000 */
.L_x_137:
        /* <DEDUP_REMOVED lines=12> */
.L_x_140:
[----:B------:R-:W-:Y:S05]  /*112c0*/  BSYNC B1 ;  /* 0x0000000000017941 */ /* 0x000fea0003800000 */
.L_x_139:
[----:B-----5:R-:W-:Y:S01]  /*112d0*/  LOP3.LUT R2, R2, 0xff, RZ, 0xc0, !PT ;  /* 0x000000ff02027812 */ /* 0x020fe200078ec0ff */
[----:B------:R-:W-:Y:S01]  /*112e0*/  BSSY B1, `(.L_x_141) ;  /* 0x000000b000017945 */ /* 0x000fe20003800000 */
[----:B------:R-:W-:Y:S02]  /*112f0*/  ISETP.LT.OR P5, PT, R43, 0x39, !P3 ;  /* 0x000000392b00780c */ /* 0x000fe40005fa1670 */
[----:B------:R-:W-:-:S05]  /*11300*/  F2FP.F16.E4M3.UNPACK_B R2, R2 ;  /* 0x00000002ff02723e */ /* 0x000fca00020006ff */
[----:B------:R-:W-:-:S05]  /*11310*/  HADD2.F32 R2, -RZ, R2.H0_H0 ;  /* 0x20000002ff027230 */ /* 0x000fca0000004100 */
[----:B0-----:R-:W-:-:S04]  /*11320*/  FMUL R3, R2, UR7 ;  /* 0x0000000702037c20 */ /* 0x001fc80008400000 */
[----:B------:R-:W-:Y:S01]  /*11330*/  FFMA R3, R0, UR4, R3 ;  /* 0x0000000400037c23 */ /* 0x000fe20008000003 */
[----:B------:R-:W-:-:S04]  /*11340*/  PRMT R0, RZ, 0x7610, R0 ;  /* 0x00007610ff007816 */ /* 0x000fc80000000000 */
[----:B------:R-:W-:-:S05]  /*11350*/  F2FP.SATFINITE.E4M3.F32.PACK_AB_MERGE_C R3, RZ, R3, RZ ;  /* 0x00000003ff03723e */ /* 0x000fca00048070ff */
[----:B------:R0:W-:Y:S01]  /*11360*/  @!P6 STG.E.U8 desc[UR52][R26.64+0x31], R3 ;  /* 0x000031031a00e986 */ /* 0x0001e2000c101134 */
[----:B------:R-:W-:Y:S05]  /*11370*/  @P5 BRA `(.L_x_142) ;  /* 0x0000000000045947 */ /* 0x000fea0003800000 */
[----:B------:R0:W5:Y:S02]  /*11380*/  LDG.E.U8 R0, desc[UR52][R32.64+0x38] ;  /* 0x0000383420007981 */ /* 0x000164000c1e1100 */
.L_x_142:
[----:B------:R-:W-:Y:S05]  /*11390*/  BSYNC B1 ;  /* 0x0000000000017941 */ /* 0x000fea0003800000 */
.L_x_141:
[----:B------:R-:W2:Y:S01]  /*113a0*/  LDL.LU R2, [R1] ;  /* 0x0000000001027983 */ /* 0x000ea20000300800 */
[----:B-----5:R-:W-:Y:S01]  /*113b0*/  LOP3.LUT R0, R0, 0xff, RZ, 0xc0, !PT ;  /* 0x000000ff00007812 */ /* 0x020fe200078ec0ff */
[----:B------:R-:W-:Y:S01]  /*113c0*/  BSSY B1, `(.L_x_143) ;  /* 0x000000b000017945 */ /* 0x000fe20003800000 */
[----:B------:R-:W-:Y:S02]  /*113d0*/  ISETP.LT.OR P6, PT, R43, 0x3a, !P3 ;  /* 0x0000003a2b00780c */ /* 0x000fe40005fc1670 */
[----:B------:R-:W-:-:S05]  /*113e0*/  F2FP.F16.E4M3.UNPACK_B R0, R0 ;  /* 0x00000000ff00723e */ /* 0x000fca00020006ff */
[----:B------:R-:W-:-:S05]  /*113f0*/  HADD2.F32 R0, -RZ, R0.H0_H0 ;  /* 0x20000000ff007230 */ /* 0x000fca0000004100 */
[----:B------:R-:W-:-:S04]  /*11400*/  FMUL R0, R0, UR7 ;  /* 0x0000000700007c20 */ /* 0x000fc80008400000 */
[----:B--2---:R-:W-:-:S05]  /*11410*/  FFMA R0, R2, UR4, R0 ;  /* 0x0000000402007c23 */ /* 0x004fca0008000000 */
[----:B0-----:R-:W-:Y:S02]  /*11420*/  F2FP.SATFINITE.E4M3.F32.PACK_AB_MERGE_C R3, RZ, R0, RZ ;  /* 0x00000000ff03723e */ /* 0x001fe400048070ff */
[----:B------:R-:W-:-:S03]  /*11430*/  PRMT R0, RZ, 0x7610, R0 ;  /* 0x00007610ff007816 */ /* 0x000fc60000000000 */
[----:B------:R0:W-:Y:S01]  /*11440*/  @!P5 STG.E.U8 desc[UR52][R24.64+0x38], R3 ;  /* 0x000038031800d986 */ /* 0x0001e2000c101134 */
[----:B------:R-:W-:Y:S05]  /*11450*/  @P6 BRA `(.L_x_144) ;  /* 0x0000000000046947 */ /* 0x000fea0003800000 */
[----:B------:R2:W5:Y:S02]  /*11460*/  LDG.E.U8 R0, desc[UR52][R32.64+0x39] ;  /* 0x0000393420007981 */ /* 0x000564000c1e1100 */
.L_x_144:
[----:B------:R-:W-:Y:S05]  /*11470*/  BSYNC B1 ;  /* 0x0000000000017941 */ /* 0x000fea0003800000 */
.L_x_143:
[----:B------:R-:W3:Y:S01]  /*11480*/  LDL.LU R2, [R1+0x4] ;  /* 0x0000040001027983 */ /* 0x000ee20000300800 */
[----:B-----5:R-:W-:Y:S01]  /*11490*/  LOP3.LUT R0, R0, 0xff, RZ, 0xc0, !PT ;  /* 0x000000ff00007812 */ /* 0x020fe200078ec0ff */
[----:B------:R-:W-:Y:S01]  /*114a0*/  BSSY B1, `(.L_x_145) ;  /* 0x000000b000017945 */ /* 0x000fe20003800000 */
[----:B------:R-:W-:Y:S02]  /*114b0*/  ISETP.LT.OR P5, PT, R43, 0x39, !P2 ;  /* 0x000000392b00780c */ /* 0x000fe400057a1670 */
[----:B------:R-:W-:-:S05]  /*114c0*/  F2FP.F16.E4M3.UNPACK_B R0, R0 ;  /* 0x00000000ff00723e */ /* 0x000fca00020006ff */
[----:B------:R-:W-:-:S05]  /*114d0*/  HADD2.F32 R0, -RZ, R0.H0_H0 ;  /* 0x20000000ff007230 */ /* 0x000fca0000004100 */
[----:B------:R-:W-:-:S04]  /*114e0*/  FMUL R0, R0, UR7 ;  /* 0x0000000700007c20 */ /* 0x000fc80008400000 */
[----:B---3--:R-:W-:-:S05]  /*114f0*/  FFMA R0, R2, UR4, R0 ;  /* 0x0000000402007c23 */ /* 0x008fca0008000000 */
[----:B0-----:R-:W-:Y:S02]  /*11500*/  F2FP.SATFINITE.E4M3.F32.PACK_AB_MERGE_C R3, RZ, R0, RZ ;  /* 0x00000000ff03723e */ /* 0x001fe400048070ff */
[----:B------:R-:W-:-:S03]  /*11510*/  PRMT R0, RZ, 0x7610, R0 ;  /* 0x00007610ff007816 */ /* 0x000fc60000000000 */
[----:B------:R0:W-:Y:S01]  /*11520*/  @!P6 STG.E.U8 desc[UR52][R24.64+0x39], R3 ;  /* 0x000039031800e986 */ /* 0x0001e2000c101134 */
[----:B------:R-:W-:Y:S05]  /*11530*/  @P5 BRA `(.L_x_146) ;  /* 0x0000000000045947 */ /* 0x000fea0003800000 */
[----:B------:R3:W5:Y:S02]  /*11540*/  LDG.E.U8 R0, desc[UR52][R34.64+0x38] ;  /* 0x0000383422007981 */ /* 0x000764000c1e1100 */
.L_x_146:
[----:B------:R-:W-:Y:S05]  /*11550*/  BSYNC B1 ;  /* 0x0000000000017941 */ /* 0x000fea0003800000 */
.L_x_145:
[----:B------:R-:W2:Y:S01]  /*11560*/  LDL.LU R2, [R1+0x8] ;  /* 0x0000080001027983 */ /* 0x000ea20000300800 */
        /* <DEDUP_REMOVED lines=12> */
.L_x_148:
[----:B------:R-:W-:Y:S05]  /*11630*/  BSYNC B1 ;  /* 0x0000000000017941 */ /* 0x000fea0003800000 */
.L_x_147:
        /* <DEDUP_REMOVED lines=13> */
.L_x_150:
[----:B------:R-:W-:Y:S05]  /*11710*/  BSYNC B1 ;  /* 0x0000000000017941 */ /* 0x000fea0003800000 */
.L_x_149:
        /* <DEDUP_REMOVED lines=13> */
.L_x_152:
[----:B------:R-:W-:Y:S05]  /*117f0*/  BSYNC B1 ;  /* 0x0000000000017941 */ /* 0x000fea0003800000 */
.L_x_151:
        /* <DEDUP_REMOVED lines=13> */
.L_x_154:
[----:B------:R-:W-:Y:S05]  /*118d0*/  BSYNC B1 ;  /* 0x0000000000017941 */ /* 0x000fea0003800000 */
.L_x_153:
        /* <DEDUP_REMOVED lines=13> */
.L_x_156:
[----:B------:R-:W-:Y:S05]  /*119b0*/  BSYNC B1 ;  /* 0x0000000000017941 */ /* 0x000fea0003800000 */
.L_x_155:
        /* <DEDUP_REMOVED lines=13> */
.L_x_158:
[----:B------:R-:W-:Y:S05]  /*11a90*/  BSYNC B1 ;  /* 0x0000000000017941 */ /* 0x000fea0003800000 */
.L_x_157:
        /* <DEDUP_REMOVED lines=13> */
.L_x_160:
[----:B------:R-:W-:Y:S05]  /*11b70*/  BSYNC B1 ;  /* 0x0000000000017941 */ /* 0x000fea0003800000 */
.L_x_159:
        /* <DEDUP_REMOVED lines=13> */
.L_x_162:
[----:B------:R-:W-:Y:S05]  /*11c50*/  BSYNC B1 ;  /* 0x0000000000017941 */ /* 0x000fea0003800000 */
.L_x_161:
        /* <DEDUP_REMOVED lines=13> */
.L_x_164:
[----:B------:R-:W-:Y:S05]  /*11d30*/  BSYNC B1 ;  /* 0x0000000000017941 */ /* 0x000fea0003800000 */
.L_x_163:
        /* <DEDUP_REMOVED lines=13> */
.L_x_166:
[----:B------:R-:W-:Y:S05]  /*11e10*/  BSYNC B1 ;  /* 0x0000000000017941 */ /* 0x000fea0003800000 */
.L_x_165:
        /* <DEDUP_REMOVED lines=13> */
.L_x_168:
[----:B------:R-:W-:Y:S05]  /*11ef0*/  BSYNC B1 ;  /* 0x0000000000017941 */ /* 0x000fea0003800000 */
.L_x_167:
        /* <DEDUP_REMOVED lines=13> */
.L_x_170:
[----:B------:R-:W-:Y:S05]  /*11fd0*/  BSYNC B1 ;  /* 0x0000000000017941 */ /* 0x000fea0003800000 */
.L_x_169:
        /* <DEDUP_REMOVED lines=13> */
.L_x_172:
[----:B------:R-:W-:Y:S05]  /*120b0*/  BSYNC B1 ;  /* 0x0000000000017941 */ /* 0x000fea0003800000 */
.L_x_171:
        /* <DEDUP_REMOVED lines=13> */
.L_x_174:
[----:B------:R-:W-:Y:S05]  /*12190*/  BSYNC B1 ;  /* 0x0000000000017941 */ /* 0x000fea0003800000 */
.L_x_173:
        /* <DEDUP_REMOVED lines=13> */
.L_x_176:
[----:B------:R-:W-:Y:S05]  /*12270*/  BSYNC B1 ;  /* 0x0000000000017941 */ /* 0x000fea0003800000 */
.L_x_175:
        /* <DEDUP_REMOVED lines=13> */
.L_x_178:
[----:B------:R-:W-:Y:S05]  /*12350*/  BSYNC B1 ;  /* 0x0000000000017941 */ /* 0x000fea0003800000 */
.L_x_177:
        /* <DEDUP_REMOVED lines=13> */
.L_x_180:
[----:B------:R-:W-:Y:S05]  /*12430*/  BSYNC B1 ;  /* 0x0000000000017941 */ /* 0x000fea0003800000 */
.L_x_179:
        /* <DEDUP_REMOVED lines=13> */
.L_x_182:
[----:B------:R-:W-:Y:S05]  /*12510*/  BSYNC B1 ;  /* 0x0000000000017941 */ /* 0x000fea0003800000 */
.L_x_181:
        /* <DEDUP_REMOVED lines=13> */
.L_x_184:
[----:B------:R-:W-:Y:S05]  /*125f0*/  BSYNC B1 ;  /* 0x0000000000017941 */ /* 0x000fea0003800000 */
.L_x_183:
        /* <DEDUP_REMOVED lines=13> */
.L_x_186:
[----:B------:R-:W-:Y:S05]  /*126d0*/  BSYNC B1 ;  /* 0x0000000000017941 */ /* 0x000fea0003800000 */
.L_x_185:
        /* <DEDUP_REMOVED lines=13> */
.L_x_188:
[----:B------:R-:W-:Y:S05]  /*127b0*/  BSYNC B1 ;  /* 0x0000000000017941 */ /* 0x000fea0003800000 */
.L_x_187:
        /* <DEDUP_REMOVED lines=13> */
.L_x_190:
[----:B------:R-:W-:Y:S05]  /*12890*/  BSYNC B1 ;  /* 0x0000000000017941 */ /* 0x000fea0003800000 */
.L_x_189:
        /* <DEDUP_REMOVED lines=13> */
.L_x_192:
[----:B------:R-:W-:Y:S05]  /*12970*/  BSYNC B1 ;  /* 0x0000000000017941 */ /* 0x000fea0003800000 */
.L_x_191:
        /* <DEDUP_REMOVED lines=13> */
.L_x_194:
[----:B------:R-:W-:Y:S05]  /*12a50*/  BSYNC B1 ;  /* 0x0000000000017941 */ /* 0x000fea0003800000 */
.L_x_193:
        /* <DEDUP_REMOVED lines=13> */
.L_x_196:
[----:B------:R-:W-:Y:S05]  /*12b30*/  BSYNC B1 ;  /* 0x0000000000017941 */ /* 0x000fea0003800000 */
.L_x_195:
        /* <DEDUP_REMOVED lines=13> */
.L_x_198:
[----:B------:R-:W-:Y:S05]  /*12c10*/  BSYNC B1 ;  /* 0x0000000000017941 */ /* 0x000fea0003800000 */
.L_x_197:
        /* <DEDUP_REMOVED lines=13> */
.L_x_200:
[----:B------:R-:W-:Y:S05]  /*12cf0*/  BSYNC B1 ;  /* 0x0000000000017941 */ /* 0x000fea0003800000 */
.L_x_199:
        /* <DEDUP_REMOVED lines=13> */
.L_x_202:
[----:B------:R-:W-:Y:S05]  /*12dd0*/  BSYNC B1 ;  /* 0x0000000000017941 */ /* 0x000fea0003800000 */
.L_x_201:
        /* <DEDUP_REMOVED lines=13> */
.L_x_204:
[----:B------:R-:W-:Y:S05]  /*12eb0*/  BSYNC B1 ;  /* 0x0000000000017941 */ /* 0x000fea0003800000 */
.L_x_203:
        /* <DEDUP_REMOVED lines=13> */
.L_x_206:
[----:B------:R-:W-:Y:S05]  /*12f90*/  BSYNC B1 ;  /* 0x0000000000017941 */ /* 0x000fea0003800000 */
.L_x_205:
        /* <DEDUP_REMOVED lines=13> */
.L_x_208:
[----:B------:R-:W-:Y:S05]  /*13070*/  BSYNC B1 ;  /* 0x0000000000017941 */ /* 0x000fea0003800000 */
.L_x_207:
        /* <DEDUP_REMOVED lines=13> */
.L_x_210:
[----:B------:R-:W-:Y:S05]  /*13150*/  BSYNC B1 ;  /* 0x0000000000017941 */ /* 0x000fea0003800000 */
.L_x_209:
        /* <DEDUP_REMOVED lines=13> */
.L_x_212:
[----:B------:R-:W-:Y:S05]  /*13230*/  BSYNC B1 ;  /* 0x0000000000017941 */ /* 0x000fea0003800000 */
.L_x_211:
        /* <DEDUP_REMOVED lines=13> */
.L_x_214:
[----:B------:R-:W-:Y:S05]  /*13310*/  BSYNC B1 ;  /* 0x0000000000017941 */ /* 0x000fea0003800000 */
.L_x_213:
        /* <DEDUP_REMOVED lines=13> */
.L_x_216:
[----:B------:R-:W-:Y:S05]  /*133f0*/  BSYNC B1 ;  /* 0x0000000000017941 */ /* 0x000fea0003800000 */
.L_x_215:
        /* <DEDUP_REMOVED lines=13> */
.L_x_218:
[----:B------:R-:W-:Y:S05]  /*134d0*/  BSYNC B1 ;  /* 0x0000000000017941 */ /* 0x000fea0003800000 */
.L_x_217:
        /* <DEDUP_REMOVED lines=13> */
.L_x_220:
[----:B------:R-:W-:Y:S05]  /*135b0*/  BSYNC B1 ;  /* 0x0000000000017941 */ /* 0x000fea0003800000 */
.L_x_219:
        /* <DEDUP_REMOVED lines=13> */
.L_x_222:
[----:B------:R-:W-:Y:S05]  /*13690*/  BSYNC B1 ;  /* 0x0000000000017941 */ /* 0x000fea0003800000 */
.L_x_221:
        /* <DEDUP_REMOVED lines=13> */
.L_x_224:
[----:B------:R-:W-:Y:S05]  /*13770*/  BSYNC B1 ;  /* 0x0000000000017941 */ /* 0x000fea0003800000 */
.L_x_223:
        /* <DEDUP_REMOVED lines=13> */
.L_x_226:
[----:B------:R-:W-:Y:S05]  /*13850*/  BSYNC B1 ;  /* 0x0000000000017941 */ /* 0x000fea0003800000 */
.L_x_225:
        /* <DEDUP_REMOVED lines=13> */
.L_x_228:
[----:B------:R-:W-:Y:S05]  /*13930*/  BSYNC B1 ;  /* 0x0000000000017941 */ /* 0x000fea0003800000 */
.L_x_227:
        /* <DEDUP_REMOVED lines=13> */
.L_x_230:
[----:B------:R-:W-:Y:S05]  /*13a10*/  BSYNC B1 ;  /* 0x0000000000017941 */ /* 0x000fea0003800000 */
.L_x_229:
        /* <DEDUP_REMOVED lines=13> */
.L_x_232:
[----:B------:R-:W-:Y:S05]  /*13af0*/  BSYNC B1 ;  /* 0x0000000000017941 */ /* 0x000fea0003800000 */
.L_x_231:
        /* <DEDUP_REMOVED lines=13> */
.L_x_234:
[----:B------:R-:W-:Y:S05]  /*13bd0*/  BSYNC B1 ;  /* 0x0000000000017941 */ /* 0x000fea0003800000 */
.L_x_233:
        /* <DEDUP_REMOVED lines=13> */
.L_x_236:
[----:B------:R-:W-:Y:S05]  /*13cb0*/  BSYNC B1 ;  /* 0x0000000000017941 */ /* 0x000fea0003800000 */
.L_x_235:
        /* <DEDUP_REMOVED lines=13> */
.L_x_238:
[----:B------:R-:W-:Y:S05]  /*13d90*/  BSYNC B1 ;  /* 0x0000000000017941 */ /* 0x000fea0003800000 */
.L_x_237:
        /* <DEDUP_REMOVED lines=13> */
.L_x_240:
[----:B------:R-:W-:Y:S05]  /*13e70*/  BSYNC B1 ;  /* 0x0000000000017941 */ /* 0x000fea0003800000 */
.L_x_239:
        /* <DEDUP_REMOVED lines=13> */
.L_x_242:
[----:B------:R-:W-:Y:S05]  /*13f50*/  BSYNC B1 ;  /* 0x0000000000017941 */ /* 0x000fea0003800000 */
.L_x_241:
        /* <DEDUP_REMOVED lines=13> */
.L_x_244:
[----:B------:R-:W-:Y:S05]  /*14030*/  BSYNC B1 ;  /* 0x0000000000017941 */ /* 0x000fea0003800000 */
.L_x_243:
        /* <DEDUP_REMOVED lines=13> */
.L_x_246:
[----:B------:R-:W-:Y:S05]  /*14110*/  BSYNC B1 ;  /* 0x0000000000017941 */ /* 0x000fea0003800000 */
.L_x_245:
        /* <DEDUP_REMOVED lines=13> */
.L_x_248:
[----:B------:R-:W-:Y:S05]  /*141f0*/  BSYNC B1 ;  /* 0x0000000000017941 */ /* 0x000fea0003800000 */
.L_x_247:
        /* <DEDUP_REMOVED lines=13> */
.L_x_250:
[----:B------:R-:W-:Y:S05]  /*142d0*/  BSYNC B1 ;  /* 0x0000000000017941 */ /* 0x000fea0003800000 */
.L_x_249:
        /* <DEDUP_REMOVED lines=13> */
.L_x_252:
[----:B------:R-:W-:Y:S05]  /*143b0*/  BSYNC B1 ;  /* 0x0000000000017941 */ /* 0x000fea0003800000 */
.L_x_251:
        /* <DEDUP_REMOVED lines=13> */
.L_x_254:
[----:B------:R-:W-:Y:S05]  /*14490*/  BSYNC B1 ;  /* 0x0000000000017941 */ /* 0x000fea0003800000 */
.L_x_253:
        /* <DEDUP_REMOVED lines=13> */
.L_x_256:
[----:B------:R-:W-:Y:S05]  /*14570*/  BSYNC B1 ;  /* 0x0000000000017941 */ /* 0x000fea0003800000 */
.L_x_255:
        /* <DEDUP_REMOVED lines=13> */
.L_x_258:
[----:B------:R-:W-:Y:S05]  /*14650*/  BSYNC B1 ;  /* 0x0000000000017941 */ /* 0x000fea0003800000 */
.L_x_257:
        /* <DEDUP_REMOVED lines=13> */
.L_x_260:
[----:B------:R-:W-:Y:S05]  /*14730*/  BSYNC B1 ;  /* 0x0000000000017941 */ /* 0x000fea0003800000 */
.L_x_259:
        /* <DEDUP_REMOVED lines=13> */
.L_x_262:
[----:B------:R-:W-:Y:S05]  /*14810*/  BSYNC B1 ;  /* 0x0000000000017941 */ /* 0x000fea0003800000 */
.L_x_261:
        /* <DEDUP_REMOVED lines=13> */
.L_x_264:
[----:B------:R-:W-:Y:S05]  /*148f0*/  BSYNC B1 ;  /* 0x0000000000017941 */ /* 0x000fea0003800000 */
.L_x_263:
        /* <DEDUP_REMOVED lines=13> */
.L_x_266:
[----:B------:R-:W-:Y:S05]  /*149d0*/  BSYNC B1 ;  /* 0x0000000000017941 */ /* 0x000fea0003800000 */
.L_x_265:
        /* <DEDUP_REMOVED lines=13> */
.L_x_268:
[----:B------:R-:W-:Y:S05]  /*14ab0*/  BSYNC B1 ;  /* 0x0000000000017941 */ /* 0x000fea0003800000 */
.L_x_267:
        /* <DEDUP_REMOVED lines=13> */
.L_x_270:
[----:B------:R-:W-:Y:S05]  /*14b90*/  BSYNC B1 ;  /* 0x0000000000017941 */ /* 0x000fea0003800000 */
.L_x_269:
        /* <DEDUP_REMOVED lines=13> */
.L_x_272:
[----:B------:R-:W-:Y:S05]  /*14c70*/  BSYNC B1 ;  /* 0x0000000000017941 */ /* 0x000fea0003800000 */
.L_x_271:
        /* <DEDUP_REMOVED lines=13> */
.L_x_274:
[----:B------:R-:W-:Y:S05]  /*14d50*/  BSYNC B1 ;  /* 0x0000000000017941 */ /* 0x000fea0003800000 */
.L_x_273:
        /* <DEDUP_REMOVED lines=13> */
.L_x_276:
[----:B------:R-:W-:Y:S05]  /*14e30*/  BSYNC B1 ;  /* 0x0000000000017941 */ /* 0x000fea0003800000 */
.L_x_275:
        /* <DEDUP_REMOVED lines=13> */
.L_x_278:
[----:B------:R-:W-:Y:S05]  /*14f10*/  BSYNC B1 ;  /* 0x0000000000017941 */ /* 0x000fea0003800000 */
.L_x_277:
        /* <DEDUP_REMOVED lines=13> */
.L_x_280:
[----:B------:R-:W-:Y:S05]  /*14ff0*/  BSYNC B1 ;  /* 0x0000000000017941 */ /* 0x000fea0003800000 */
.L_x_279:
        /* <DEDUP_REMOVED lines=13> */
.L_x_282:
[----:B------:R-:W-:Y:S05]  /*150d0*/  BSYNC B1 ;  /* 0x0000000000017941 */ /* 0x000fea0003800000 */
.L_x_281:
        /* <DEDUP_REMOVED lines=13> */
.L_x_284:
[----:B------:R-:W-:Y:S05]  /*151b0*/  BSYNC B1 ;  /* 0x0000000000017941 */ /* 0x000fea0003800000 */
.L_x_283:
        /* <DEDUP_REMOVED lines=13> */
.L_x_286:
[----:B------:R-:W-:Y:S05]  /*15290*/  BSYNC B1 ;  /* 0x0000000000017941 */ /* 0x000fea0003800000 */
.L_x_285:
        /* <DEDUP_REMOVED lines=13> */
.L_x_288:
[----:B------:R-:W-:Y:S05]  /*15370*/  BSYNC B1 ;  /* 0x0000000000017941 */ /* 0x000fea0003800000 */
.L_x_287:
        /* <DEDUP_REMOVED lines=13> */
.L_x_290:
[----:B------:R-:W-:Y:S05]  /*15450*/  BSYNC B1 ;  /* 0x0000000000017941 */ /* 0x000fea0003800000 */
.L_x_289:
        /* <DEDUP_REMOVED lines=13> */
.L_x_292:
[----:B------:R-:W-:Y:S05]  /*15530*/  BSYNC B1 ;  /* 0x0000000000017941 */ /* 0x000fea0003800000 */
.L_x_291:
        /* <DEDUP_REMOVED lines=13> */
.L_x_294:
[----:B------:R-:W-:Y:S05]  /*15610*/  BSYNC B1 ;  /* 0x0000000000017941 */ /* 0x000fea0003800000 */
.L_x_293:
        /* <DEDUP_REMOVED lines=13> */
.L_x_296:
[----:B------:R-:W-:Y:S05]  /*156f0*/  BSYNC B1 ;  /* 0x0000000000017941 */ /* 0x000fea0003800000 */
.L_x_295:
        /* <DEDUP_REMOVED lines=13> */
.L_x_298:
[----:B------:R-:W-:Y:S05]  /*157d0*/  BSYNC B1 ;  /* 0x0000000000017941 */ /* 0x000fea0003800000 */
.L_x_297:
        /* <DEDUP_REMOVED lines=13> */
.L_x_300:
[----:B------:R-:W-:Y:S05]  /*158b0*/  BSYNC B1 ;  /* 0x0000000000017941 */ /* 0x000fea0003800000 */
.L_x_299:
        /* <DEDUP_REMOVED lines=13> */
.L_x_302:
[----:B------:R-:W-:Y:S05]  /*15990*/  BSYNC B1 ;  /* 0x0000000000017941 */ /* 0x000fea0003800000 */
.L_x_301:
        /* <DEDUP_REMOVED lines=13> */
.L_x_304:
[----:B------:R-:W-:Y:S05]  /*15a70*/  BSYNC B1 ;  /* 0x0000000000017941 */ /* 0x000fea0003800000 */
.L_x_303:
        /* <DEDUP_REMOVED lines=13> */
.L_x_306:
[----:B------:R-:W-:Y:S05]  /*15b50*/  BSYNC B1 ;  /* 0x0000000000017941 */ /* 0x000fea0003800000 */
.L_x_305:
        /* <DEDUP_REMOVED lines=13> */
.L_x_308:
[----:B------:R-:W-:Y:S05]  /*15c30*/  BSYNC B1 ;  /* 0x0000000000017941 */ /* 0x000fea0003800000 */
.L_x_307:
        /* <DEDUP_REMOVED lines=13> */
.L_x_310:
[----:B------:R-:W-:Y:S05]  /*15d10*/  BSYNC B1 ;  /* 0x0000000000017941 */ /* 0x000fea0003800000 */
.L_x_309:
        /* <DEDUP_REMOVED lines=13> */
.L_x_312:
[----:B------:R-:W-:Y:S05]  /*15df0*/  BSYNC B1 ;  /* 0x0000000000017941 */ /* 0x000fea0003800000 */
.L_x_311:
        /* <DEDUP_REMOVED lines=13> */
.L_x_314:
[----:B------:R-:W-:Y:S05]  /*15ed0*/  BSYNC B1 ;  /* 0x0000000000017941 */ /* 0x000fea0003800000 */
.L_x_313:
        /* <DEDUP_REMOVED lines=13> */
.L_x_316:
[----:B------:R-:W-:Y:S05]  /*15fb0*/  BSYNC B1 ;  /* 0x0000000000017941 */ /* 0x000fea0003800000 */
.L_x_315:
        /* <DEDUP_REMOVED lines=13> */
.L_x_318:
[----:B------:R-:W-:Y:S05]  /*16090*/  BSYNC B1 ;  /* 0x0000000000017941 */ /* 0x000fea0003800000 */
.L_x_317:
        /* <DEDUP_REMOVED lines=13> */
.L_x_320:
[----:B------:R-:W-:Y:S05]  /*16170*/  BSYNC B1 ;  /* 0x0000000000017941 */ /* 0x000fea0003800000 */
.L_x_319:
        /* <DEDUP_REMOVED lines=13> */
.L_x_322:
[----:B------:R-:W-:Y:S05]  /*16250*/  BSYNC B1 ;  /* 0x0000000000017941 */ /* 0x000fea0003800000 */
.L_x_321:
        /* <DEDUP_REMOVED lines=13> */
.L_x_324:
[----:B------:R-:W-:Y:S05]  /*16330*/  BSYNC B1 ;  /* 0x0000000000017941 */ /* 0x000fea0003800000 */
.L_x_323:
        /* <DEDUP_REMOVED lines=13> */
.L_x_326:
[----:B------:R-:W-:Y:S05]  /*16410*/  BSYNC B1 ;  /* 0x0000000000017941 */ /* 0x000fea0003800000 */
.L_x_325:
        /* <DEDUP_REMOVED lines=13> */
.L_x_328:
[----:B------:R-:W-:Y:S05]  /*164f0*/  BSYNC B1 ;  /* 0x0000000000017941 */ /* 0x000fea0003800000 */
.L_x_327:
        /* <DEDUP_REMOVED lines=13> */
.L_x_330:
[----:B------:R-:W-:Y:S05]  /*165d0*/  BSYNC B1 ;  /* 0x0000000000017941 */ /* 0x000fea0003800000 */
.L_x_329:
        /* <DEDUP_REMOVED lines=13> */
.L_x_332:
[----:B------:R-:W-:Y:S05]  /*166b0*/  BSYNC B1 ;  /* 0x0000000000017941 */ /* 0x000fea0003800000 */
.L_x_331:
        /* <DEDUP_REMOVED lines=13> */
.L_x_334:
[----:B------:R-:W-:Y:S05]  /*16790*/  BSYNC B1 ;  /* 0x0000000000017941 */ /* 0x000fea0003800000 */
.L_x_333:
        /* <DEDUP_REMOVED lines=13> */
.L_x_336:
[----:B------:R-:W-:Y:S05]  /*16870*/  BSYNC B1 ;  /* 0x0000000000017941 */ /* 0x000fea0003800000 */
.L_x_335:
        /* <DEDUP_REMOVED lines=13> */
.L_x_338:
[----:B------:R-:W-:Y:S05]  /*16950*/  BSYNC B1 ;  /* 0x0000000000017941 */ /* 0x000fea0003800000 */
.L_x_337:
        /* <DEDUP_REMOVED lines=13> */
.L_x_340:
[----:B------:R-:W-:Y:S05]  /*16a30*/  BSYNC B1 ;  /* 0x0000000000017941 */ /* 0x000fea0003800000 */
.L_x_339:
        /* <DEDUP_REMOVED lines=13> */
.L_x_342:
[----:B------:R-:W-:Y:S05]  /*16b10*/  BSYNC B1 ;  /* 0x0000000000017941 */ /* 0x000fea0003800000 */
.L_x_341:
        /* <DEDUP_REMOVED lines=13> */
.L_x_344:
[----:B------:R-:W-:Y:S05]  /*16bf0*/  BSYNC B1 ;  /* 0x0000000000017941 */ /* 0x000fea0003800000 */
.L_x_343:
        /* <DEDUP_REMOVED lines=13> */
.L_x_346:
[----:B------:R-:W-:Y:S05]  /*16cd0*/  BSYNC B1 ;  /* 0x0000000000017941 */ /* 0x000fea0003800000 */
.L_x_345:
        /* <DEDUP_REMOVED lines=13> */
.L_x_348:
[----:B------:R-:W-:Y:S05]  /*16db0*/  BSYNC B1 ;  /* 0x0000000000017941 */ /* 0x000fea0003800000 */
.L_x_347:
        /* <DEDUP_REMOVED lines=13> */
.L_x_350:
[----:B------:R-:W-:Y:S05]  /*16e90*/  BSYNC B1 ;  /* 0x0000000000017941 */ /* 0x000fea0003800000 */
.L_x_349:
        /* <DEDUP_REMOVED lines=13> */
.L_x_352:
[----:B------:R-:W-:Y:S05]  /*16f70*/  BSYNC B1 ;  /* 0x0000000000017941 */ /* 0x000fea0003800000 */
.L_x_351:
        /* <DEDUP_REMOVED lines=13> */
.L_x_354:
[----:B------:R-:W-:Y:S05]  /*17050*/  BSYNC B1 ;  /* 0x0000000000017941 */ /* 0x000fea0003800000 */
.L_x_353:
        /* <DEDUP_REMOVED lines=13> */
.L_x_356:
[----:B------:R-:W-:Y:S05]  /*17130*/  BSYNC B1 ;  /* 0x0000000000017941 */ /* 0x000fea0003800000 */
.L_x_355:
        /* <DEDUP_REMOVED lines=13> */
.L_x_358:
[----:B------:R-:W-:Y:S05]  /*17210*/  BSYNC B1 ;  /* 0x0000000000017941 */ /* 0x000fea0003800000 */
.L_x_357:
        /* <DEDUP_REMOVED lines=13> */
.L_x_360:
[----:B------:R-:W-:Y:S05]  /*172f0*/  BSYNC B1 ;  /* 0x0000000000017941 */ /* 0x000fea0003800000 */
.L_x_359:
        /* <DEDUP_REMOVED lines=13> */
.L_x_362:
[----:B------:R-:W-:Y:S05]  /*173d0*/  BSYNC B1 ;  /* 0x0000000000017941 */ /* 0x000fea0003800000 */
.L_x_361:
        /* <DEDUP_REMOVED lines=13> */
.L_x_364:
[----:B------:R-:W-:Y:S05]  /*174b0*/  BSYNC B1 ;  /* 0x0000000000017941 */ /* 0x000fea0003800000 */
.L_x_363:
        /* <DEDUP_REMOVED lines=13> */
.L_x_366:
[----:B------:R-:W-:Y:S05]  /*17590*/  BSYNC B1 ;  /* 0x0000000000017941 */ /* 0x000fea0003800000 */
.L_x_365:
        /* <DEDUP_REMOVED lines=13> */
.L_x_368:
[----:B------:R-:W-:Y:S05]  /*17670*/  BSYNC B1 ;  /* 0x0000000000017941 */ /* 0x000fea0003800000 */
.L_x_367:
        /* <DEDUP_REMOVED lines=13> */
.L_x_370:
[----:B------:R-:W-:Y:S05]  /*17750*/  BSYNC B1 ;  /* 0x0000000000017941 */ /* 0x000fea0003800000 */
.L_x_369:
        /* <DEDUP_REMOVED lines=13> */
.L_x_372:
[----:B------:R-:W-:Y:S05]  /*17830*/  BSYNC B1 ;  /* 0x0000000000017941 */ /* 0x000fea0003800000 */
.L_x_371:
        /* <DEDUP_REMOVED lines=13> */
.L_x_374:
[----:B------:R-:W-:Y:S05]  /*17910*/  BSYNC B1 ;  /* 0x0000000000017941 */ /* 0x000fea0003800000 */
.L_x_373:
        /* <DEDUP_REMOVED lines=13> */
.L_x_376:
[----:B------:R-:W-:Y:S05]  /*179f0*/  BSYNC B1 ;  /* 0x0000000000017941 */ /* 0x000fea0003800000 */
.L_x_375:
        /* <DEDUP_REMOVED lines=13> */
.L_x_378:
[----:B------:R-:W-:Y:S05]  /*17ad0*/  BSYNC B1 ;  /* 0x0000000000017941 */ /* 0x000fea0003800000 */
.L_x_377:
        /* <DEDUP_REMOVED lines=13> */
.L_x_380:
[----:B------:R-:W-:Y:S05]  /*17bb0*/  BSYNC B1 ;  /* 0x0000000000017941 */ /* 0x000fea0003800000 */
.L_x_379:
        /* <DEDUP_REMOVED lines=13> */
.L_x_382:
[----:B------:R-:W-:Y:S05]  /*17c90*/  BSYNC B1 ;  /* 0x0000000000017941 */ /* 0x000fea0003800000 */
.L_x_381:
        /* <DEDUP_REMOVED lines=13> */
.L_x_384:
[----:B------:R-:W-:Y:S05]  /*17d70*/  BSYNC B1 ;  /* 0x0000000000017941 */ /* 0x000fea0003800000 */
.L_x_383:
        /* <DEDUP_REMOVED lines=13> */
.L_x_386:
[----:B------:R-:W-:Y:S05]  /*17e50*/  BSYNC B1 ;  /* 0x0000000000017941 */ /* 0x000fea0003800000 */
.L_x_385:
        /* <DEDUP_REMOVED lines=13> */
.L_x_388:
[----:B------:R-:W-:Y:S05]  /*17f30*/  BSYNC B1 ;  /* 0x0000000000017941 */ /* 0x000fea0003800000 */
.L_x_387:
[----:B------:R-:W-:Y:S05]  /*17f40*/  @P0 BRA `(.L_x_389) ;  /* 0x0000003400240947 */ /* 0x000fea0003800000 */
[----:B------:R-:W2:Y:S01]  /*17f50*/  LDL.LU R2, [R1+0x1ec] ;  /* 0x0001ec0001027983 */ /* 0x000ea20000300800 */
[----:B-----5:R-:W-:-:S04]  /*17f60*/  LOP3.LUT R0, R0, 0xff, RZ, 0xc0, !PT ;  /* 0x000000ff00007812 */ /* 0x020fc800078ec0ff */
[----:B------:R-:W-:-:S05]  /*17f70*/  F2FP.F16.E4M3.UNPACK_B R0, R0 ;  /* 0x00000000ff00723e */ /* 0x000fca00020006ff */
[----:B------:R-:W-:-:S05]  /*17f80*/  HADD2.F32 R0, -RZ, R0.H0_H0 ;  /* 0x20000000ff007230 */ /* 0x000fca0000004100 */
[----:B------:R-:W-:-:S04]  /*17f90*/  FMUL R0, R0, UR7 ;  /* 0x0000000700007c20 */ /* 0x000fc80008400000 */
[----:B--2---:R-:W-:-:S05]  /*17fa0*/  FFMA R0, R2, UR4, R0 ;  /* 0x0000000402007c23 */ /* 0x004fca0008000000 */
[----:B0-----:R-:W-:-:S05]  /*17fb0*/  F2FP.SATFINITE.E4M3.F32.PACK_AB_MERGE_C R3, RZ, R0, RZ ;  /* 0x00000000ff03723e */ /* 0x001fca00048070ff */
[----:B------:R0:W-:Y:S01]  /*17fc0*/  STG.E.U8 desc[UR52][R30.64+0xa9], R3 ;  /* 0x0000a9031e007986 */ /* 0x0001e2000c101134 */
[----:B------:R-:W-:Y:S05]  /*17fd0*/  BRA `(.L_x_389) ;  /* 0x0000003400007947 */ /* 0x000fea0003800000 */
.L_x_36:
[----:B------:R-:W-:Y:S01]  /*17fe0*/  ISETP.GE.AND P3, PT, R44, 0x1, PT ;  /* 0x000000012c00780c */ /* 0x000fe20003f66270 */
[----:B------:R-:W-:Y:S01]  /*17ff0*/  FMUL R228, R228, UR4 ;  /* 0x00000004e4e47c20 */ /* 0x000fe20008400000 */
[----:B------:R-:W-:Y:S01]  /*18000*/  FMUL R227, R227, UR4 ;  /* 0x00000004e3e37c20 */ /* 0x000fe20008400000 */
[----:B------:R-:W-:Y:S01]  /*18010*/  ISETP.GE.AND P2, PT, R44, 0x9, PT ;  /* 0x000000092c00780c */ /* 0x000fe20003f46270 */
[----:B------:R-:W-:Y:S01]  /*18020*/  FMUL R226, R226, UR4 ;  /* 0x00000004e2e27c20 */ /* 0x000fe20008400000 */
[----:B------:R-:W-:Y:S01]  /*18030*/  ISETP.LT.OR P0, PT, R43, 0x1, !P3 ;  /* 0x000000012b00780c */ /* 0x000fe20005f01670 */
[----:B------:R-:W-:Y:S01]  /*18040*/  FMUL R225, R225, UR4 ;  /* 0x00000004e1e17c20 */ /* 0x000fe20008400000 */
[C---:B------:R-:W-:Y:S02]  /*18050*/  ISETP.LT.OR P6, PT, R43.reuse, 0x2, !P3 ;  /* 0x000000022b00780c */ /* 0x040fe40005fc1670 */
[----:B------:R-:W-:Y:S02]  /*18060*/  F2FP.SATFINITE.E4M3.F32.PACK_AB_MERGE_C R33, RZ, R228, RZ ;  /* 0x000000e4ff21723e */ /* 0x000fe400048070ff */
[----:B------:R-:W-:-:S02]  /*18070*/  ISETP.LT.OR P1, PT, R43, 0x2, !P2 ;  /* 0x000000022b00780c */ /* 0x000fc40005721670 */
[----:B------:R-:W-:Y:S02]  /*18080*/  F2FP.SATFINITE.E4M3.F32.PACK_AB_MERGE_C R227, RZ, R227, RZ ;  /* 0x000000e3ffe3723e */ /* 0x000fe400048070ff */
[----:B------:R-:W-:-:S03]  /*18090*/  ISETP.LT.OR P5, PT, R43, 0x9, !P3 ;  /* 0x000000092b00780c */ /* 0x000fc60005fa1670 */
[----:B------:R0:W-:Y:S01]  /*180a0*/  @!P0 STG.E.U8 desc[UR52][R24.64], R33 ;  /* 0x0000002118008986 */ /* 0x0001e2000c101134 */
[C---:B------:R-:W-:Y:S01]  /*180b0*/  ISETP.LT.OR P0, PT, R43.reuse, 0x1, !P2 ;  /* 0x000000012b00780c */ /* 0x040fe20005701670 */
[----:B------:R-:W-:Y:S02]  /*180c0*/  FMUL R224, R224, UR4 ;  /* 0x00000004e0e07c20 */ /* 0x000fe40008400000 */
[----:B------:R2:W-:Y:S01]  /*180d0*/  @!P6 STG.E.U8 desc[UR52][R24.64+0x1], R227 ;  /* 0x000001e31800e986 */ /* 0x0005e2000c101134 */
[----:B------:R-:W-:Y:S02]  /*180e0*/  ISETP.LT.OR P6, PT, R43, 0xa, !P3 ;  /* 0x0000000a2b00780c */ /* 0x000fe40005fc1670 */
[----:B------:R-:W-:Y:S02]  /*180f0*/  F2FP.SATFINITE.E4M3.F32.PACK_AB_MERGE_C R35, RZ, R226, RZ ;  /* 0x000000e2ff23723e */ /* 0x000fe400048070ff */
[----:B------:R-:W-:Y:S01]  /*18100*/  F2FP.SATFINITE.E4M3.F32.PACK_AB_MERGE_C R225, RZ, R225, RZ ;  /* 0x000000e1ffe1723e */ /* 0x000fe200048070ff */
[----:B------:R-:W-:Y:S01]  /*18110*/  FMUL R223, R223, UR4 ;  /* 0x00000004dfdf7c20 */ /* 0x000fe20008400000 */
[----:B0-----:R-:W-:Y:S01]  /*18120*/  F2FP.SATFINITE.E4M3.F32.PACK_AB_MERGE_C R33, RZ, R224, RZ ;  /* 0x000000e0ff21723e */ /* 0x001fe200048070ff */
[----:B--2---:R-:W2:Y:S04]  /*18130*/  LDL.LU R227, [R1+0x4] ;  /* 0x0000040001e37983 */ /* 0x004ea80000300800 */
[----:B------:R-:W3:Y:S01]  /*18140*/  LDL.LU R226, [R1] ;  /* 0x0000000001e27983 */ /* 0x000ee20000300800 */
[----:B------:R-:W-:-:S03]  /*18150*/  F2FP.SATFINITE.E4M3.F32.PACK_AB_MERGE_C R223, RZ, R223, RZ ;  /* 0x000000dfffdf723e */ /* 0x000fc600048070ff */
[----:B------:R-:W-:Y:S04]  /*18160*/  @!P0 STG.E.U8 desc[UR52][R26.64], R35 ;  /* 0x000000231a008986 */ /* 0x000fe8000c101134 */
[----:B------:R-:W-:Y:S01]  /*18170*/  @!P1 STG.E.U8 desc[UR52][R26.64+0x1], R225 ;  /* 0x000001e11a009986 */ /* 0x000fe2000c101134 */
[----:B------:R-:W-:-:S03]  /*18180*/  ISETP.LT.OR P0, PT, R43, 0x9, !P2 ;  /* 0x000000092b00780c */ /* 0x000fc60005701670 */
[----:B------:R0:W-:Y:S01]  /*18190*/  @!P5 STG.E.U8 desc[UR52][R24.64+0x8], R33 ;  /* 0x000008211800d986 */ /* 0x0001e2000c101134 */
[----:B------:R-:W-:Y:S01]  /*181a0*/  ISETP.LT.OR P5, PT, R43, 0xa, !P2 ;  /* 0x0000000a2b00780c */ /* 0x000fe200057a1670 */
[----:B------:R-:W-:Y:S01]  /*181b0*/  FMUL R221, R221, UR4 ;  /* 0x00000004dddd7c20 */ /* 0x000fe20008400000 */
[----:B------:R-:W-:Y:S01]  /*181c0*/  ISETP.GE.AND P1, PT, R44, 0x81, PT ;  /* 0x000000812c00780c */ /* 0x000fe20003f26270 */
[----:B------:R-:W-:Y:S01]  /*181d0*/  FMUL R222, R222, UR4 ;  /* 0x00000004dede7c20 */ /* 0x000fe20008400000 */
[----:B------:R-:W-:Y:S02]  /*181e0*/  @!P6 STG.E.U8 desc[UR52][R24.64+0x9], R223 ;  /* 0x000009df1800e986 */ /* 0x000fe4000c101134 */
[----:B------:R-:W-:Y:S01]  /*181f0*/  ISETP.LT.OR P6, PT, R43, 0x1, !P1 ;  /* 0x000000012b00780c */ /* 0x000fe20004fc1670 */
[----:B------:R-:W-:Y:S01]  /*18200*/  FMUL R220, R220, UR4 ;  /* 0x00000004dcdc7c20 */ /* 0x000fe20008400000 */
[----:B------:R-:W-:Y:S01]  /*18210*/  F2FP.SATFINITE.E4M3.F32.PACK_AB_MERGE_C R221, RZ, R221, RZ ;  /* 0x000000ddffdd723e */ /* 0x000fe200048070ff */
[----:B------:R-:W-:Y:S01]  /*18220*/  FMUL R219, R219, UR4 ;  /* 0x00000004dbdb7c20 */ /* 0x000fe20008400000 */
[----:B------:R-:W-:Y:S01]  /*18230*/  F2FP.SATFINITE.E4M3.F32.PACK_AB_MERGE_C R37, RZ, R222, RZ ;  /* 0x000000deff25723e */ /* 0x000fe200048070ff */
[----:B------:R-:W-:Y:S01]  /*18240*/  FMUL R218, R218, UR4 ;  /* 0x00000004dada7c20 */ /* 0x000fe20008400000 */
[----:B0-----:R-:W-:Y:S01]  /*18250*/  F2FP.SATFINITE.E4M3.F32.PACK_AB_MERGE_C R33, RZ, R220, RZ ;  /* 0x000000dcff21723e */ /* 0x001fe200048070ff */
[----:B------:R-:W-:Y:S01]  /*18260*/  @!P5 STG.E.U8 desc[UR52][R26.64+0x9], R221 ;  /* 0x000009dd1a00d986 */ /* 0x000fe2000c101134 */
[----:B------:R-:W-:-:S03]  /*18270*/  ISETP.LT.OR P5, PT, R43, 0x2, !P1 ;  /* 0x000000022b00780c */ /* 0x000fc60004fa1670 */
[----:B------:R-:W-:Y:S01]  /*18280*/  @!P0 STG.E.U8 desc[UR52][R26.64+0x8], R37 ;  /* 0x000008251a008986 */ /* 0x000fe2000c101134 */
[----:B------:R-:W-:-:S03]  /*18290*/  ISETP.GE.AND P0, PT, R44, 0x89, PT ;  /* 0x000000892c00780c */ /* 0x000fc60003f06270 */
[----:B------:R0:W-:Y:S01]  /*182a0*/  @!P6 STG.E.U8 desc[UR52][R28.64], R33 ;  /* 0x000000211c00e986 */ /* 0x0001e2000c101134 */
[----:B------:R-:W-:Y:S02]  /*182b0*/  ISETP.LT.OR P6, PT, R43, 0x1, !P0 ;  /* 0x000000012b00780c */ /* 0x000fe400047c1670 */
[----:B------:R-:W-:Y:S01]  /*182c0*/  F2FP.SATFINITE.E4M3.F32.PACK_AB_MERGE_C R219, RZ, R219, RZ ;  /* 0x000000dbffdb723e */ /* 0x000fe200048070ff */
[----:B------:R-:W-:Y:S01]  /*182d0*/  FMUL R217, R217, UR4 ;  /* 0x00000004d9d97c20 */ /* 0x000fe20008400000 */
[----:B------:R-:W-:Y:S01]  /*182e0*/  F2FP.SATFINITE.E4M3.F32.PACK_AB_MERGE_C R35, RZ, R218, RZ ;  /* 0x000000daff23723e */ /* 0x000fe200048070ff */
[----:B------:R-:W-:Y:S01]  /*182f0*/  FMUL R216, R216, UR4 ;  /* 0x00000004d8d87c20 */ /* 0x000fe20008400000 */
[----:B------:R-:W-:Y:S01]  /*18300*/  FMUL R215, R215, UR4 ;  /* 0x00000004d7d77c20 */ /* 0x000fe20008400000 */
[----:B------:R-:W-:Y:S01]  /*18310*/  @!P5 STG.E.U8 desc[UR52][R28.64+0x1], R219 ;  /* 0x000001db1c00d986 */ /* 0x000fe2000c101134 */
[----:B------:R-:W-:Y:S02]  /*18320*/  ISETP.LT.OR P5, PT, R43, 0x2, !P0 ;  /* 0x000000022b00780c */ /* 0x000fe400047a1670 */
[----:B------:R-:W-:Y:S01]  /*18330*/  F2FP.SATFINITE.E4M3.F32.PACK_AB_MERGE_C R217, RZ, R217, RZ ;  /* 0x000000d9ffd9723e */ /* 0x000fe200048070ff */
[----:B------:R-:W-:Y:S01]  /*18340*/  FMUL R214, R214, UR4 ;  /* 0x00000004d6d67c20 */ /* 0x000fe20008400000 */
[----:B------:R-:W-:Y:S01]  /*18350*/  FMUL R213, R213, UR4 ;  /* 0x00000004d5d57c20 */ /* 0x000fe20008400000 */
[----:B------:R4:W-:Y:S01]  /*18360*/  @!P6 STG.E.U8 desc[UR52][R30.64], R35 ;  /* 0x000000231e00e986 */ /* 0x0009e2000c101134 */
[----:B------:R-:W-:-:S02]  /*18370*/  ISETP.LT.OR P6, PT, R43, 0x9, !P1 ;  /* 0x000000092b00780c */ /* 0x000fc40004fc1670 */
[----:B0-----:R-:W-:Y:S01]  /*18380*/  F2FP.SATFINITE.E4M3.F32.PACK_AB_MERGE_C R33, RZ, R216, RZ ;  /* 0x000000d8ff21723e */ /* 0x001fe200048070ff */
[----:B------:R-:W-:Y:S01]  /*18390*/  FMUL R212, R212, UR4 ;  /* 0x00000004d4d47c20 */ /* 0x000fe20008400000 */
[----:B------:R-:W-:Y:S01]  /*183a0*/  FMUL R211, R211, UR4 ;  /* 0x00000004d3d37c20 */ /* 0x000fe20008400000 */
        /* <DEDUP_REMOVED lines=9> */
[----:B----4-:R-:W-:Y:S01]  /*18440*/  F2FP.SATFINITE.E4M3.F32.PACK_AB_MERGE_C R35, RZ, R214, RZ ;  /* 0x000000d6ff23723e */ /* 0x010fe200048070ff */
        /* <DEDUP_REMOVED lines=41> */
[C---:B------:R-:W-:Y:S02]  /*186e0*/  ISETP.LT.OR P5, PT, R43.reuse, 0x1a, !P3 ;  /* 0x0000001a2b00780c */ /* 0x040fe40005fa1670 */
[----:B------:R-:W-:Y:S01]  /*186f0*/  F2FP.SATFINITE.E4M3.F32.PACK_AB_MERGE_C R207, RZ, R207, RZ ;  /* 0x000000cfffcf723e */ /* 0x000fe200048070ff */
[----:B------:R-:W-:Y:S01]  /*18700*/  FMUL R8, R8, UR4 ;  /* 0x0000000408087c20 */ /* 0x000fe20008400000 */
[----:B------:R-:W2:Y:S04]  /*18710*/  LDL.LU R224, [R1+0x18] ;  /* 0x0000180001e07983 */ /* 0x000ea80000300800 */
[----:B------:R0:W-:Y:S01]  /*18720*/  @!P6 STG.E.U8 desc[UR52][R24.64+0x18], R33 ;  /* 0x000018211800e986 */ /* 0x0001e2000c101134 */
[----:B------:R-:W-:-:S02]  /*18730*/  ISETP.LT.OR P6, PT, R43, 0x19, !P2 ;  /* 0x000000192b00780c */ /* 0x000fc400057c1670 */
[----:B----4-:R-:W-:Y:S01]  /*18740*/  F2FP.SATFINITE.E4M3.F32.PACK_AB_MERGE_C R35, RZ, R206, RZ ;  /* 0x000000ceff23723e */ /* 0x010fe200048070ff */
[----:B------:R-:W4:Y:S04]  /*18750*/  LDL.LU R225, [R1+0x14] ;  /* 0x0000140001e17983 */ /* 0x000f280000300800 */
[----:B------:R-:W-:Y:S01]  /*18760*/  @!P5 STG.E.U8 desc[UR52][R24.64+0x19], R207 ;  /* 0x000019cf1800d986 */ /* 0x000fe2000c101134 */
[C---:B------:R-:W-:Y:S02]  /*18770*/  ISETP.LT.OR P5, PT, R43.reuse, 0x1a, !P2 ;  /* 0x0000001a2b00780c */ /* 0x040fe400057a1670 */
[----:B------:R-:W-:Y:S01]  /*18780*/  F2FP.SATFINITE.E4M3.F32.PACK_AB_MERGE_C R205, RZ, R205, RZ ;  /* 0x000000cdffcd723e */ /* 0x000fe200048070ff */
[----:B------:R-:W4:Y:S04]  /*18790*/  LDL.LU R223, [R1+0x10] ;  /* 0x0000100001df7983 */ /* 0x000f280000300800 */
[----:B------:R1:W-:Y:S01]  /*187a0*/  @!P6 STG.E.U8 desc[UR52][R26.64+0x18], R35 ;  /* 0x000018231a00e986 */ /* 0x0003e2000c101134 */
[----:B------:R-:W-:-:S02]  /*187b0*/  ISETP.LT.OR P6, PT, R43, 0x11, !P1 ;  /* 0x000000112b00780c */ /* 0x000fc40004fc1670 */
[----:B0-----:R-:W-:Y:S01]  /*187c0*/  F2FP.SATFINITE.E4M3.F32.PACK_AB_MERGE_C R33, RZ, R204, RZ ;  /* 0x000000ccff21723e */ /* 0x001fe200048070ff */
[----:B------:R-:W4:Y:S04]  /*187d0*/  LDL.LU R222, [R1+0xc] ;  /* 0x00000c0001de7983 */ /* 0x000f280000300800 */
[----:B------:R-:W-:Y:S01]  /*187e0*/  @!P5 STG.E.U8 desc[UR52][R26.64+0x19], R205 ;  /* 0x000019cd1a00d986 */ /* 0x000fe2000c101134 */
[----:B------:R-:W-:Y:S02]  /*187f0*/  ISETP.LT.OR P5, PT, R43, 0x12, !P1 ;  /* 0x000000122b00780c */ /* 0x000fe40004fa1670 */
[----:B------:R-:W-:Y:S01]  /*18800*/  F2FP.SATFINITE.E4M3.F32.PACK_AB_MERGE_C R203, RZ, R203, RZ ;  /* 0x000000cbffcb723e */ /* 0x000fe200048070ff */
[----:B------:R-:W4:Y:S01]  /*18810*/  LDL.LU R221, [R1+0x8] ;  /* 0x0000080001dd7983 */ /* 0x000f220000300800 */
[----:B-1----:R-:W-:Y:S01]  /*18820*/  F2FP.SATFINITE.E4M3.F32.PACK_AB_MERGE_C R35, RZ, R202, RZ ;  /* 0x000000caff23723e */ /* 0x002fe200048070ff */
[----:B------:R-:W-:Y:S01]  /*18830*/  FMUL R7, R7, UR4 ;  /* 0x0000000407077c20 */ /* 0x000fe20008400000 */
[----:B------:R-:W-:Y:S01]  /*18840*/  F2FP.SATFINITE.E4M3.F32.PACK_AB_MERGE_C R201, RZ, R201, RZ ;  /* 0x000000c9ffc9723e */ /* 0x000fe200048070ff */
[----:B------:R0:W-:Y:S01]  /*18850*/  @!P6 STG.E.U8 desc[UR52][R28.64+0x10], R33 ;  /* 0x000010211c00e986 */ /* 0x0001e2000c101134 */
[----:B------:R-:W-:Y:S01]  /*18860*/  ISETP.LT.OR P6, PT, R43, 0x11, !P0 ;  /* 0x000000112b00780c */ /* 0x000fe200047c1670 */
[----:B------:R-:W-:Y:S01]  /*18870*/  FMUL R6, R6, UR4 ;  /* 0x0000000406067c20 */ /* 0x000fe20008400000 */
[----:B------:R-:W-:Y:S01]  /*18880*/  F2FP.SATFINITE.E4M3.F32.PACK_AB_MERGE_C R23, RZ, R23, RZ ;  /* 0x00000017ff17723e */ /* 0x000fe200048070ff */
[----:B------:R-:W-:Y:S01]  /*18890*/  FMUL R5, R5, UR4 ;  /* 0x0000000405057c20 */ /* 0x000fe20008400000 */
[----:B------:R-:W-:Y:S01]  /*188a0*/  F2FP.SATFINITE.E4M3.F32.PACK_AB_MERGE_C R21, RZ, R21, RZ ;  /* 0x00000015ff15723e */ /* 0x000fe200048070ff */
[----:B------:R-:W-:Y:S01]  /*188b0*/  @!P5 STG.E.U8 desc[UR52][R28.64+0x11], R203 ;  /* 0x000011cb1c00d986 */ /* 0x000fe2000c101134 */
[----:B------:R-:W-:Y:S01]  /*188c0*/  ISETP.LT.OR P5, PT, R43, 0x12, !P0 ;  /* 0x000000122b00780c */ /* 0x000fe200047a1670 */
[----:B------:R-:W-:Y:S01]  /*188d0*/  FMUL R4, R4, UR4 ;  /* 0x0000000404047c20 */ /* 0x000fe20008400000 */
[----:B------:R-:W-:Y:S01]  /*188e0*/  F2FP.SATFINITE.E4M3.F32.PACK_AB_MERGE_C R19, RZ, R19, RZ ;  /* 0x00000013ff13723e */ /* 0x000fe200048070ff */
[----:B-----5:R-:W-:Y:S01]  /*188f0*/  FMUL R0, R0, UR4 ;  /* 0x0000000400007c20 */ /* 0x020fe20008400000 */
[----:B------:R-:W-:Y:S01]  /*18900*/  F2FP.SATFINITE.E4M3.F32.PACK_AB_MERGE_C R17, RZ, R17, RZ ;  /* 0x00000011ff11723e */ /* 0x000fe200048070ff */
[----:B------:R-:W-:Y:S01]  /*18910*/  FMUL R3, R3, UR4 ;  /* 0x0000000403037c20 */ /* 0x000fe20008400000 */
[----:B0-----:R-:W-:Y:S01]  /*18920*/  F2FP.SATFINITE.E4M3.F32.PACK_AB_MERGE_C R33, RZ, R200, RZ ;  /* 0x000000c8ff21723e */ /* 0x001fe200048070ff */
[----:B------:R0:W-:Y:S01]  /*18930*/  @!P6 STG.E.U8 desc[UR52][R30.64+0x10], R35 ;  /* 0x000010231e00e986 */ /* 0x0001e2000c101134 */
[----:B------:R-:W-:Y:S01]  /*18940*/  ISETP.LT.OR P6, PT, R43, 0x19, !P1 ;  /* 0x000000192b00780c */ /* 0x000fe20004fc1670 */
[----:B------:R-:W-:Y:S01]  /*18950*/  FMUL R2, R2, UR4 ;  /* 0x0000000402027c20 */ /* 0x000fe20008400000 */
[----:B------:R-:W-:-:S02]  /*18960*/  F2FP.SATFINITE.E4M3.F32.PACK_AB_MERGE_C R15, RZ, R15, RZ ;  /* 0x0000000fff0f723e */ /* 0x000fc400048070ff */
[----:B------:R-:W-:Y:S01]  /*18970*/  F2FP.SATFINITE.E4M3.F32.PACK_AB_MERGE_C R13, RZ, R13, RZ ;  /* 0x0000000dff0d723e */ /* 0x000fe200048070ff */
[----:B------:R-:W-:Y:S01]  /*18980*/  @!P5 STG.E.U8 desc[UR52][R30.64+0x11], R201 ;  /* 0x000011c91e00d986 */ /* 0x000fe2000c101134 */
[C---:B------:R-:W-:Y:S02]  /*18990*/  ISETP.LT.OR P5, PT, R43.reuse, 0x1a, !P1 ;  /* 0x0000001a2b00780c */ /* 0x040fe40004fa1670 */
[----:B------:R-:W-:Y:S02]  /*189a0*/  F2FP.SATFINITE.E4M3.F32.PACK_AB_MERGE_C R11, RZ, R11, RZ ;  /* 0x0000000bff0b723e */ /* 0x000fe400048070ff */
[----:B------:R-:W-:Y:S02]  /*189b0*/  F2FP.SATFINITE.E4M3.F32.PACK_AB_MERGE_C R9, RZ, R9, RZ ;  /* 0x00000009ff09723e */ /* 0x000fe400048070ff */
[----:B0-----:R-:W-:Y:S01]  /*189c0*/  F2FP.SATFINITE.E4M3.F32.PACK_AB_MERGE_C R35, RZ, R22, RZ ;  /* 0x00000016ff23723e */ /* 0x001fe200048070ff */
[----:B------:R0:W-:Y:S01]  /*189d0*/  @!P6 STG.E.U8 desc[UR52][R28.64+0x18], R33 ;  /* 0x000018211c00e986 */ /* 0x0001e2000c101134 */
[----:B------:R-:W-:-:S02]  /*189e0*/  ISETP.LT.OR P6, PT, R43, 0x19, !P0 ;  /* 0x000000192b00780c */ /* 0x000fc400047c1670 */
[----:B------:R-:W-:Y:S02]  /*189f0*/  F2FP.SATFINITE.E4M3.F32.PACK_AB_MERGE_C R7, RZ, R7, RZ ;  /* 0x00000007ff07723e */ /* 0x000fe400048070ff */
[----:B------:R-:W-:Y:S01]  /*18a00*/  F2FP.SATFINITE.E4M3.F32.PACK_AB_MERGE_C R5, RZ, R5, RZ ;  /* 0x00000005ff05723e */ /* 0x000fe200048070ff */
[----:B------:R1:W-:Y:S01]  /*18a10*/  @!P5 STG.E.U8 desc[UR52][R28.64+0x19], R23 ;  /* 0x000019171c00d986 */ /* 0x0003e2000c101134 */
[----:B------:R-:W-:Y:S02]  /*18a20*/  ISETP.LT.OR P5, PT, R43, 0x1a, !P0 ;  /* 0x0000001a2b00780c */ /* 0x000fe400047a1670 */
[----:B------:R-:W-:Y:S02]  /*18a30*/  F2FP.SATFINITE.E4M3.F32.PACK_AB_MERGE_C R3, RZ, R3, RZ ;  /* 0x00000003ff03723e */ /* 0x000fe400048070ff */
[----:B0-----:R-:W-:-:S03]  /*18a40*/  F2FP.SATFINITE.E4M3.F32.PACK_AB_MERGE_C R33, RZ, R20, RZ ;  /* 0x00000014ff21723e */ /* 0x001fc600048070ff */
[----:B------:R-:W-:Y:S01]  /*18a50*/  @!P6 STG.E.U8 desc[UR52][R30.64+0x18], R35 ;  /* 0x000018231e00e986 */ /* 0x000fe2000c101134 */
[----:B------:R-:W-:Y:S02]  /*18a60*/  ISETP.LT.OR P6, PT, R43, 0x21, !P3 ;  /* 0x000000212b00780c */ /* 0x000fe40005fc1670 */
[----:B-1----:R-:W-:-:S03]  /*18a70*/  F2FP.SATFINITE.E4M3.F32.PACK_AB_MERGE_C R23, RZ, R18, RZ ;  /* 0x00000012ff17723e */ /* 0x002fc600048070ff */
[----:B------:R0:W-:Y:S01]  /*18a80*/  @!P5 STG.E.U8 desc[UR52][R30.64+0x19], R21 ;  /* 0x000019151e00d986 */ /* 0x0001e2000c101134 */
[----:B------:R-:W-:-:S07]  /*18a90*/  ISETP.LT.OR P5, PT, R43, 0x22, !P3 ;  /* 0x000000222b00780c */ /* 0x000fce0005fa1670 */
[----:B------:R-:W-:Y:S01]  /*18aa0*/  @!P6 STG.E.U8 desc[UR52][R24.64+0x20], R33 ;  /* 0x000020211800e986 */ /* 0x000fe2000c101134 */
[----:B------:R-:W-:Y:S02]  /*18ab0*/  ISETP.LT.OR P6, PT, R43, 0x21, !P2 ;  /* 0x000000212b00780c */ /* 0x000fe400057c1670 */
[----:B0-----:R-:W-:-:S03]  /*18ac0*/  F2FP.SATFINITE.E4M3.F32.PACK_AB_MERGE_C R21, RZ, R16, RZ ;  /* 0x00000010ff15723e */ /* 0x001fc600048070ff */
        /* <DEDUP_REMOVED lines=37> */
[----:B------:R1:W-:Y:S01]  /*18d20*/  @!P6 STG.E.U8 desc[UR52][R24.64+0x30], R9 ;  /* 0x000030091800e986 */ /* 0x0003e2000c101134 */
[C---:B------:R-:W-:Y:S02]  /*18d30*/  ISETP.LT.OR P6, PT, R43.reuse, 0x31, !P2 ;  /* 0x000000312b00780c */ /* 0x040fe400057c1670 */
[----:B0-----:R-:W-:Y:S01]  /*18d40*/  F2FP.SATFINITE.E4M3.F32.PACK_AB_MERGE_C R5, RZ, R0, RZ ;  /* 0x00000000ff05723e */ /* 0x001fe200048070ff */
[----:B---3--:R-:W-:Y:S02]  /*18d50*/  FMUL R0, R226, UR4 ;  /* 0x00000004e2007c20 */ /* 0x008fe40008400000 */
[----:B------:R0:W-:Y:S01]  /*18d60*/  @!P5 STG.E.U8 desc[UR52][R24.64+0x31], R3 ;  /* 0x000031031800d986 */ /* 0x0001e2000c101134 */
[----:B------:R-:W-:-:S03]  /*18d70*/  ISETP.LT.OR P5, PT, R43, 0x32, !P2 ;  /* 0x000000322b00780c */ /* 0x000fc600057a1670 */
[----:B------:R-:W3:Y:S01]  /*18d80*/  LDL.LU R226, [R1+0x1c] ;  /* 0x00001c0001e27983 */ /* 0x000ee20000300800 */
[----:B-1----:R-:W-:Y:S01]  /*18d90*/  F2FP.SATFINITE.E4M3.F32.PACK_AB_MERGE_C R9, RZ, R0, RZ ;  /* 0x00000000ff09723e */ /* 0x002fe200048070ff */
[----:B--2---:R-:W-:Y:S02]  /*18da0*/  FMUL R0, R227, UR4 ;  /* 0x00000004e3007c20 */ /* 0x004fe40008400000 */
[----:B------:R1:W-:Y:S01]  /*18db0*/  @!P6 STG.E.U8 desc[UR52][R26.64+0x30], R7 ;  /* 0x000030071a00e986 */ /* 0x0003e2000c101134 */
[----:B------:R-:W-:-:S03]  /*18dc0*/  ISETP.LT.OR P6, PT, R43, 0x39, !P3 ;  /* 0x000000392b00780c */ /* 0x000fc60005fc1670 */
[----:B------:R-:W2:Y:S01]  /*18dd0*/  LDL.LU R227, [R1+0x20] ;  /* 0x0000200001e37983 */ /* 0x000ea20000300800 */
[----:B0-----:R-:W-:-:S03]  /*18de0*/  F2FP.SATFINITE.E4M3.F32.PACK_AB_MERGE_C R3, RZ, R0, RZ ;  /* 0x00000000ff03723e */ /* 0x001fc600048070ff */
[----:B------:R0:W-:Y:S01]  /*18df0*/  @!P5 STG.E.U8 desc[UR52][R26.64+0x31], R5 ;  /* 0x000031051a00d986 */ /* 0x0001e2000c101134 */
[----:B------:R-:W-:-:S05]  /*18e00*/  ISETP.LT.OR P5, PT, R43, 0x3a, !P3 ;  /* 0x0000003a2b00780c */ /* 0x000fca0005fa1670 */
[----:B------:R0:W-:Y:S01]  /*18e10*/  @!P6 STG.E.U8 desc[UR52][R24.64+0x38], R9 ;  /* 0x000038091800e986 */ /* 0x0001e2000c101134 */
[----:B------:R-:W-:-:S07]  /*18e20*/  ISETP.LT.OR P6, PT, R43, 0x39, !P2 ;  /* 0x000000392b00780c */ /* 0x000fce00057c1670 */
[----:B------:R0:W-:Y:S01]  /*18e30*/  @!P5 STG.E.U8 desc[UR52][R24.64+0x39], R3 ;  /* 0x000039031800d986 */ /* 0x0001e2000c101134 */
[----:B------:R-:W-:Y:S01]  /*18e40*/  ISETP.LT.OR P5, PT, R43, 0x3a, !P2 ;  /* 0x0000003a2b00780c */ /* 0x000fe200057a1670 */
[----:B----4-:R-:W-:Y:S02]  /*18e50*/  FMUL R0, R221, UR4 ;  /* 0x00000004dd007c20 */ /* 0x010fe40008400000 */
[----:B------:R-:W4:Y:S03]  /*18e60*/  LDL.LU R221, [R1+0x24] ;  /* 0x0000240001dd7983 */ /* 0x000f260000300800 */
[----:B-1----:R-:W-:Y:S01]  /*18e70*/  F2FP.SATFINITE.E4M3.F32.PACK_AB_MERGE_C R7, RZ, R0, RZ ;  /* 0x00000000ff07723e */ /* 0x002fe200048070ff */
[----:B------:R-:W-:Y:S02]  /*18e80*/  FMUL R0, R222, UR4 ;  /* 0x00000004de007c20 */ /* 0x000fe40008400000 */
[----:B------:R-:W4:Y:S03]  /*18e90*/  LDL.LU R222, [R1+0x28] ;  /* 0x0000280001de7983 */ /* 0x000f260000300800 */
[----:B0-----:R-:W-:Y:S01]  /*18ea0*/  F2FP.SATFINITE.E4M3.F32.PACK_AB_MERGE_C R5, RZ, R0, RZ ;  /* 0x00000000ff05723e */ /* 0x001fe200048070ff */
[----:B------:R-:W-:-:S02]  /*18eb0*/  FMUL R0, R223, UR4 ;  /* 0x00000004df007c20 */ /* 0x000fc40008400000 */
[----:B------:R-:W4:Y:S03]  /*18ec0*/  LDL.LU R223, [R1+0x2c] ;  /* 0x00002c0001df7983 */ /* 0x000f260000300800 */
[----:B------:R-:W-:Y:S01]  /*18ed0*/  F2FP.SATFINITE.E4M3.F32.PACK_AB_MERGE_C R9, RZ, R0, RZ ;  /* 0x00000000ff09723e */ /* 0x000fe200048070ff */
[----:B------:R-:W-:Y:S02]  /*18ee0*/  FMUL R0, R225, UR4 ;  /* 0x00000004e1007c20 */ /* 0x000fe40008400000 */
[----:B------:R-:W4:Y:S03]  /*18ef0*/  LDL.LU R225, [R1+0x30] ;  /* 0x0000300001e17983 */ /* 0x000f260000300800 */
[----:B------:R-:W-:Y:S01]  /*18f00*/  F2FP.SATFINITE.E4M3.F32.PACK_AB_MERGE_C R3, RZ, R0, RZ ;  /* 0x00000000ff03723e */ /* 0x000fe200048070ff */
[----:B------:R-:W-:-:S02]  /*18f10*/  FMUL R0, R224, UR4 ;  /* 0x00000004e0007c20 */ /* 0x000fc40008400000 */
[----:B------:R-:W4:Y:S04]  /*18f20*/  LDL.LU R224, [R1+0x34] ;  /* 0x0000340001e07983 */ /* 0x000f280000300800 */
[----:B------:R0:W-:Y:S04]  /*18f30*/  @!P6 STG.E.U8 desc[UR52][R26.64+0x38], R7 ;  /* 0x000038071a00e986 */ /* 0x0001e8000c101134 */
[----:B------:R1:W-:Y:S01]  /*18f40*/  @!P5 STG.E.U8 desc[UR52][R26.64+0x39], R5 ;  /* 0x000039051a00d986 */ /* 0x0003e2000c101134 */
[----:B0-----:R-:W-:Y:S01]  /*18f50*/  F2FP.SATFINITE.E4M3.F32.PACK_AB_MERGE_C R7, RZ, R0, RZ ;  /* 0x00000000ff07723e */ /* 0x001fe200048070ff */
[----:B---3--:R-:W-:-:S02]  /*18f60*/  FMUL R0, R226, UR4 ;  /* 0x00000004e2007c20 */ /* 0x008fc40008400000 */
[----:B------:R-:W3:Y:S03]  /*18f70*/  LDL.LU R226, [R1+0x38] ;  /* 0x0000380001e27983 */ /* 0x000ee60000300800 */
[----:B-1----:R-:W-:Y:S01]  /*18f80*/  F2FP.SATFINITE.E4M3.F32.PACK_AB_MERGE_C R5, RZ, R0, RZ ;  /* 0x00000000ff05723e */ /* 0x002fe200048070ff */
[----:B--2---:R-:W-:Y:S02]  /*18f90*/  FMUL R0, R227, UR4 ;  /* 0x00000004e3007c20 */ /* 0x004fe40008400000 */
[----:B------:R-:W2:Y:S01]  /*18fa0*/  LDL.LU R227, [R1+0x3c] ;  /* 0x00003c0001e37983 */ /* 0x000ea20000300800 */
[C---:B------:R-:W-:Y:S02]  /*18fb0*/  ISETP.LT.OR P6, PT, R43.reuse, 0x31, !P1 ;  /* 0x000000312b00780c */ /* 0x040fe40004fc1670 */
[----:B------:R-:W-:-:S11]  /*18fc0*/  ISETP.LT.OR P5, PT, R43, 0x32, !P1 ;  /* 0x000000322b00780c */ /* 0x000fd60004fa1670 */
[----:B------:R0:W-:Y:S01]  /*18fd0*/  @!P6 STG.E.U8 desc[UR52][R28.64+0x30], R9 ;  /* 0x000030091c00e986 */ /* 0x0001e2000c101134 */
[----:B------:R-:W-:-:S03]  /*18fe0*/  ISETP.LT.OR P6, PT, R43, 0x31, !P0 ;  /* 0x000000312b00780c */ /* 0x000fc600047c1670 */
[----:B------:R1:W-:Y:S01]  /*18ff0*/  @!P5 STG.E.U8 desc[UR52][R28.64+0x31], R3 ;  /* 0x000031031c00d986 */ /* 0x0003e2000c101134 */
[----:B------:R-:W-:Y:S02]  /*19000*/  ISETP.LT.OR P5, PT, R43, 0x32, !P0 ;  /* 0x000000322b00780c */ /* 0x000fe400047a1670 */
[----:B0-----:R-:W-:-:S07]  /*19010*/  F2FP.SATFINITE.E4M3.F32.PACK_AB_MERGE_C R9, RZ, R0, RZ ;  /* 0x00000000ff09723e */ /* 0x001fce00048070ff */
[----:B------:R0:W-:Y:S01]  /*19020*/  @!P6 STG.E.U8 desc[UR52][R30.64+0x30], R7 ;  /* 0x000030071e00e986 */ /* 0x0001e2000c101134 */
[----:B------:R-:W-:-:S03]  /*19030*/  ISETP.LT.OR P6, PT, R43, 0x39, !P1 ;  /* 0x000000392b00780c */ /* 0x000fc60004fc1670 */
[----:B------:R0:W-:Y:S01]  /*19040*/  @!P5 STG.E.U8 desc[UR52][R30.64+0x31], R5 ;  /* 0x000031051e00d986 */ /* 0x0001e2000c101134 */
[----:B------:R-:W-:-:S09]  /*19050*/  ISETP.LT.OR P5, PT, R43, 0x3a, !P1 ;  /* 0x0000003a2b00780c */ /* 0x000fd20004fa1670 */
        /* <DEDUP_REMOVED lines=469> */
[----:B------:R-:W-:Y:S01]  /*1adb0*/  FMUL R0, R224, UR4 ;  /* 0x00000004e0007c20 */ /* 0x000fe20008400000 */
[----:B------:R0:W-:Y:S04]  /*1adc0*/  @!P6 STG.E.U8 desc[UR52][R28.64+0x90], R9 ;  /* 0x000090091c00e986 */ /* 0x0001e8000c101134 */
[----:B------:R-:W4:Y:S01]  /*1add0*/  LDL.LU R224, [R1+0x1bc] ;  /* 0x0001bc0001e07983 */ /* 0x000f220000300800 */
[----:B0-----:R-:W-:-:S03]  /*1ade0*/  F2FP.SATFINITE.E4M3.F32.PACK_AB_MERGE_C R9, RZ, R0, RZ ;  /* 0x00000000ff09723e */ /* 0x001fc600048070ff */
[----:B------:R0:W-:Y:S01]  /*1adf0*/  @!P5 STG.E.U8 desc[UR52][R28.64+0x91], R3 ;  /* 0x000091031c00d986 */ /* 0x0001e2000c101134 */
[----:B---3--:R-:W-:-:S03]  /*1ae00*/  FMUL R0, R226, UR4 ;  /* 0x00000004e2007c20 */ /* 0x008fc60008400000 */
[----:B------:R-:W3:Y:S02]  /*1ae10*/  LDL.LU R226, [R1+0x1c0] ;  /* 0x0001c00001e27983 */ /* 0x000ee40000300800 */
[----:B0-----:R-:W-:Y:S01]  /*1ae20*/  F2FP.SATFINITE.E4M3.F32.PACK_AB_MERGE_C R3, RZ, R0, RZ ;  /* 0x00000000ff03723e */ /* 0x001fe200048070ff */
[----:B--2---:R-:W-:Y:S02]  /*1ae30*/  FMUL R0, R227, UR4 ;  /* 0x00000004e3007c20 */ /* 0x004fe40008400000 */
[----:B------:R-:W2:Y:S01]  /*1ae40*/  LDL.LU R227, [R1+0x1c4] ;  /* 0x0001c40001e37983 */ /* 0x000ea20000300800 */
[C---:B------:R-:W-:Y:S02]  /*1ae50*/  ISETP.LT.OR P6, PT, R43.reuse, 0x91, !P0 ;  /* 0x000000912b00780c */ /* 0x040fe400047c1670 */
[C---:B------:R-:W-:Y:S01]  /*1ae60*/  ISETP.LT.OR P5, PT, R43.reuse, 0x92, !P0 ;  /* 0x000000922b00780c */ /* 0x040fe200047a1670 */
[----:B------:R-:W2:Y:S04]  /*1ae70*/  LDL.LU R218, [R1+0x1c8] ;  /* 0x0001c80001da7983 */ /* 0x000ea80000300800 */
[----:B------:R-:W2:Y:S04]  /*1ae80*/  LDL.LU R219, [R1+0x1cc] ;  /* 0x0001cc0001db7983 */ /* 0x000ea80000300800 */
[----:B------:R-:W2:Y:S04]  /*1ae90*/  LDL.LU R220, [R1+0x1d0] ;  /* 0x0001d00001dc7983 */ /* 0x000ea80000300800 */
        /* <DEDUP_REMOVED lines=10> */
[----:B----4-:R-:W-:-:S03]  /*1af40*/  FMUL R0, R221, UR4 ;  /* 0x00000004dd007c20 */ /* 0x010fc60008400000 */
[----:B------:R-:W4:Y:S02]  /*1af50*/  LDL.LU R221, [R1+0x1d4] ;  /* 0x0001d40001dd7983 */ /* 0x000f240000300800 */
[----:B-1----:R-:W-:Y:S01]  /*1af60*/  F2FP.SATFINITE.E4M3.F32.PACK_AB_MERGE_C R5, RZ, R0, RZ ;  /* 0x00000000ff05723e */ /* 0x002fe200048070ff */
[----:B------:R-:W-:Y:S02]  /*1af70*/  FMUL R0, R222, UR4 ;  /* 0x00000004de007c20 */ /* 0x000fe40008400000 */
[----:B------:R-:W4:Y:S03]  /*1af80*/  LDL.LU R222, [R1+0x1d8] ;  /* 0x0001d80001de7983 */ /* 0x000f260000300800 */
[----:B0-----:R-:W-:Y:S01]  /*1af90*/  F2FP.SATFINITE.E4M3.F32.PACK_AB_MERGE_C R9, RZ, R0, RZ ;  /* 0x00000000ff09723e */ /* 0x001fe200048070ff */
[----:B------:R-:W-:Y:S01]  /*1afa0*/  FMUL R0, R223, UR4 ;  /* 0x00000004df007c20 */ /* 0x000fe20008400000 */
[----:B------:R0:W-:Y:S04]  /*1afb0*/  @!P5 STG.E.U8 desc[UR52][R30.64+0x99], R5 ;  /* 0x000099051e00d986 */ /* 0x0001e8000c101134 */
[----:B------:R-:W-:Y:S01]  /*1afc0*/  F2FP.SATFINITE.E4M3.F32.PACK_AB_MERGE_C R3, RZ, R0, RZ ;  /* 0x00000000ff03723e */ /* 0x000fe200048070ff */
[----:B------:R-:W-:Y:S01]  /*1afd0*/  FMUL R0, R225, UR4 ;  /* 0x00000004e1007c20 */ /* 0x000fe20008400000 */
[----:B------:R-:W4:Y:S04]  /*1afe0*/  LDL.LU R223, [R1+0x1dc] ;  /* 0x0001dc0001df7983 */ /* 0x000f280000300800 */
[----:B------:R-:W-:Y:S01]  /*1aff0*/  F2FP.SATFINITE.E4M3.F32.PACK_AB_MERGE_C R7, RZ, R0, RZ ;  /* 0x00000000ff07723e */ /* 0x000fe200048070ff */
[----:B------:R-:W4:Y:S01]  /*1b000*/  LDL.LU R225, [R1+0x1e0] ;  /* 0x0001e00001e17983 */ /* 0x000f220000300800 */
[----:B------:R-:W-:-:S03]  /*1b010*/  FMUL R0, R224, UR4 ;  /* 0x00000004e0007c20 */ /* 0x000fc60008400000 */
[----:B------:R-:W4:Y:S02]  /*1b020*/  LDL.LU R224, [R1+0x1e4] ;  /* 0x0001e40001e07983 */ /* 0x000f240000300800 */
[----:B0-----:R-:W-:Y:S01]  /*1b030*/  F2FP.SATFINITE.E4M3.F32.PACK_AB_MERGE_C R5, RZ, R0, RZ ;  /* 0x00000000ff05723e */ /* 0x001fe200048070ff */
[----:B---3--:R-:W-:Y:S02]  /*1b040*/  FMUL R0, R226, UR4 ;  /* 0x00000004e2007c20 */ /* 0x008fe40008400000 */
[----:B------:R-:W3:Y:S01]  /*1b050*/  LDL.LU R226, [R1+0x1e8] ;  /* 0x0001e80001e27983 */ /* 0x000ee20000300800 */
[----:B--2---:R-:W-:-:S03]  /*1b060*/  FMUL R2, R227, UR4 ;  /* 0x00000004e3027c20 */ /* 0x004fc60008400000 */
[----:B------:R-:W2:Y:S01]  /*1b070*/  LDL.LU R227, [R1+0x1ec] ;  /* 0x0001ec0001e37983 */ /* 0x000ea20000300800 */
[C---:B------:R-:W-:Y:S02]  /*1b080*/  ISETP.LT.OR P6, PT, R43.reuse, 0xa1, !P3 ;  /* 0x000000a12b00780c */ /* 0x040fe40005fc1670 */
[----:B------:R-:W-:-:S11]  /*1b090*/  ISETP.LT.OR P5, PT, R43, 0xa2, !P3 ;  /* 0x000000a22b00780c */ /* 0x000fd60005fa1670 */
[----:B------:R0:W-:Y:S01]  /*1b0a0*/  @!P6 STG.E.U8 desc[UR52][R24.64+0xa0], R9 ;  /* 0x0000a0091800e986 */ /* 0x0001e2000c101134 */
[----:B------:R-:W-:-:S03]  /*1b0b0*/  ISETP.LT.OR P6, PT, R43, 0xa1, !P2 ;  /* 0x000000a12b00780c */ /* 0x000fc600057c1670 */
[----:B------:R-:W-:Y:S01]  /*1b0c0*/  @!P5 STG.E.U8 desc[UR52][R24.64+0xa1], R3 ;  /* 0x0000a1031800d986 */ /* 0x000fe2000c101134 */
[----:B------:R-:W-:-:S09]  /*1b0d0*/  ISETP.LT.OR P5, PT, R43, 0xa2, !P2 ;  /* 0x000000a22b00780c */ /* 0x000fd200057a1670 */
[----:B------:R1:W-:Y:S01]  /*1b0e0*/  @!P6 STG.E.U8 desc[UR52][R26.64+0xa0], R7 ;  /* 0x0000a0071a00e986 */ /* 0x0003e2000c101134 */
[C---:B------:R-:W-:Y:S02]  /*1b0f0*/  ISETP.LT.OR P6, PT, R43.reuse, 0xa9, !P3 ;  /* 0x000000a92b00780c */ /* 0x040fe40005fc1670 */
[C---:B------:R-:W-:Y:S02]  /*1b100*/  ISETP.LT.OR P3, PT, R43.reuse, 0xaa, !P3 ;  /* 0x000000aa2b00780c */ /* 0x040fe40005f61670 */
[----:B0-----:R-:W-:Y:S02]  /*1b110*/  F2FP.SATFINITE.E4M3.F32.PACK_AB_MERGE_C R9, RZ, R0, RZ ;  /* 0x00000000ff09723e */ /* 0x001fe400048070ff */
[----:B------:R-:W-:Y:S01]  /*1b120*/  F2FP.SATFINITE.E4M3.F32.PACK_AB_MERGE_C R11, RZ, R2, RZ ;  /* 0x00000002ff0b723e */ /* 0x000fe200048070ff */
[----:B------:R0:W-:Y:S01]  /*1b130*/  @!P5 STG.E.U8 desc[UR52][R26.64+0xa1], R5 ;  /* 0x0000a1051a00d986 */ /* 0x0001e2000c101134 */
[----:B------:R-:W-:Y:S01]  /*1b140*/  FMUL R0, R218, UR4 ;  /* 0x00000004da007c20 */ /* 0x000fe20008400000 */
[----:B------:R-:W-:-:S02]  /*1b150*/  ISETP.LT.OR P5, PT, R43, 0xa9, !P2 ;  /* 0x000000a92b00780c */ /* 0x000fc400057a1670 */
[C---:B------:R-:W-:Y:S02]  /*1b160*/  ISETP.LT.OR P2, PT, R43.reuse, 0xaa, !P2 ;  /* 0x000000aa2b00780c */ /* 0x040fe40005741670 */
[----:B------:R0:W-:Y:S01]  /*1b170*/  @!P6 STG.E.U8 desc[UR52][R24.64+0xa8], R9 ;  /* 0x0000a8091800e986 */ /* 0x0001e2000c101134 */
[----:B------:R-:W-:Y:S01]  /*1b180*/  ISETP.LT.OR P6, PT, R43, 0xa1, !P1 ;  /* 0x000000a12b00780c */ /* 0x000fe20004fc1670 */
[----:B------:R-:W-:Y:S02]  /*1b190*/  FMUL R2, R219, UR4 ;  /* 0x00000004db027c20 */ /* 0x000fe40008400000 */
[----:B------:R4:W-:Y:S01]  /*1b1a0*/  @!P3 STG.E.U8 desc[UR52][R24.64+0xa9], R11 ;  /* 0x0000a90b1800b986 */ /* 0x0009e2000c101134 */
[----:B------:R-:W-:Y:S02]  /*1b1b0*/  ISETP.LT.OR P3, PT, R43, 0xa2, !P1 ;  /* 0x000000a22b00780c */ /* 0x000fe40004f61670 */
[----:B-1----:R-:W-:Y:S01]  /*1b1c0*/  F2FP.SATFINITE.E4M3.F32.PACK_AB_MERGE_C R7, RZ, R0, RZ ;  /* 0x00000000ff07723e */ /* 0x002fe200048070ff */
[----:B------:R-:W-:Y:S01]  /*1b1d0*/  FMUL R0, R220, UR4 ;  /* 0x00000004dc007c20 */ /* 0x000fe20008400000 */
[----:B0-----:R-:W-:-:S04]  /*1b1e0*/  F2FP.SATFINITE.E4M3.F32.PACK_AB_MERGE_C R5, RZ, R2, RZ ;  /* 0x00000002ff05723e */ /* 0x001fc800048070ff */
[----:B------:R-:W-:Y:S01]  /*1b1f0*/  F2FP.SATFINITE.E4M3.F32.PACK_AB_MERGE_C R9, RZ, R0, RZ ;  /* 0x00000000ff09723e */ /* 0x000fe200048070ff */
[----:B------:R0:W-:Y:S01]  /*1b200*/  @!P5 STG.E.U8 desc[UR52][R26.64+0xa8], R7 ;  /* 0x0000a8071a00d986 */ /* 0x0001e2000c101134 */
[----:B------:R-:W-:-:S03]  /*1b210*/  ISETP.LT.OR P5, PT, R43, 0xa1, !P0 ;  /* 0x000000a12b00780c */ /* 0x000fc600047a1670 */
[----:B------:R-:W-:Y:S01]  /*1b220*/  @!P2 STG.E.U8 desc[UR52][R26.64+0xa9], R5 ;  /* 0x0000a9051a00a986 */ /* 0x000fe2000c101134 */
[----:B------:R-:W-:-:S03]  /*1b230*/  ISETP.LT.OR P2, PT, R43, 0xa9, !P1 ;  /* 0x000000a92b00780c */ /* 0x000fc60004f41670 */
[----:B------:R1:W-:Y:S01]  /*1b240*/  @!P6 STG.E.U8 desc[UR52][R28.64+0xa0], R9 ;  /* 0x0000a0091c00e986 */ /* 0x0003e2000c101134 */
[C---:B------:R-:W-:Y:S02]  /*1b250*/  ISETP.LT.OR P6, PT, R43.reuse, 0xa2, !P0 ;  /* 0x000000a22b00780c */ /* 0x040fe400047c1670 */
[----:B------:R-:W-:Y:S01]  /*1b260*/  ISETP.LT.OR P1, PT, R43, 0xaa, !P1 ;  /* 0x000000aa2b00780c */ /* 0x000fe20004f21670 */
[----:B----4-:R-:W-:-:S05]  /*1b270*/  FMUL R3, R221, UR4 ;  /* 0x00000004dd037c20 */ /* 0x010fca0008400000 */
[----:B------:R-:W-:Y:S01]  /*1b280*/  F2FP.SATFINITE.E4M3.F32.PACK_AB_MERGE_C R11, RZ, R3, RZ ;  /* 0x00000003ff0b723e */ /* 0x000fe200048070ff */
[----:B------:R-:W-:-:S04]  /*1b290*/  FMUL R0, R222, UR4 ;  /* 0x00000004de007c20 */ /* 0x000fc80008400000 */
[----:B------:R4:W-:Y:S01]  /*1b2a0*/  @!P3 STG.E.U8 desc[UR52][R28.64+0xa1], R11 ;  /* 0x0000a10b1c00b986 */ /* 0x0009e2000c101134 */
[C---:B------:R-:W-:Y:S02]  /*1b2b0*/  ISETP.LT.OR P3, PT, R43.reuse, 0xa9, !P0 ;  /* 0x000000a92b00780c */ /* 0x040fe40004761670 */
[----:B------:R-:W-:Y:S02]  /*1b2c0*/  F2FP.SATFINITE.E4M3.F32.PACK_AB_MERGE_C R13, RZ, R0, RZ ;  /* 0x00000000ff0d723e */ /* 0x000fe400048070ff */
[----:B------:R-:W-:Y:S01]  /*1b2d0*/  ISETP.LT.OR P0, PT, R43, 0xaa, !P0 ;  /* 0x000000aa2b00780c */ /* 0x000fe20004701670 */
[----:B------:R-:W-:Y:S01]  /*1b2e0*/  FMUL R0, R223, UR4 ;  /* 0x00000004df007c20 */ /* 0x000fe20008400000 */
[----:B------:R-:W-:-:S04]  /*1b2f0*/  FMUL R2, R225, UR4 ;  /* 0x00000004e1027c20 */ /* 0x000fc80008400000 */
[----:B0-----:R-:W-:Y:S01]  /*1b300*/  F2FP.SATFINITE.E4M3.F32.PACK_AB_MERGE_C R7, RZ, R0, RZ ;  /* 0x00000000ff07723e */ /* 0x001fe200048070ff */
[----:B------:R-:W-:Y:S01]  /*1b310*/  FMUL R3, R224, UR4 ;  /* 0x00000004e0037c20 */ /* 0x000fe20008400000 */
[----:B-1----:R-:W-:-:S04]  /*1b320*/  F2FP.SATFINITE.E4M3.F32.PACK_AB_MERGE_C R9, RZ, R2, RZ ;  /* 0x00000002ff09723e */ /* 0x002fc800048070ff */
[----:B------:R-:W-:Y:S01]  /*1b330*/  F2FP.SATFINITE.E4M3.F32.PACK_AB_MERGE_C R3, RZ, R3, RZ ;  /* 0x00000003ff03723e */ /* 0x000fe200048070ff */
[----:B------:R0:W-:Y:S04]  /*1b340*/  @!P5 STG.E.U8 desc[UR52][R30.64+0xa0], R13 ;  /* 0x0000a00d1e00d986 */ /* 0x0001e8000c101134 */
[----:B------:R0:W-:Y:S04]  /*1b350*/  @!P6 STG.E.U8 desc[UR52][R30.64+0xa1], R7 ;  /* 0x0000a1071e00e986 */ /* 0x0001e8000c101134 */
[----:B------:R0:W-:Y:S04]  /*1b360*/  @!P2 STG.E.U8 desc[UR52][R28.64+0xa8], R9 ;  /* 0x0000a8091c00a986 */ /* 0x0001e8000c101134 */
[----:B------:R0:W-:Y:S01]  /*1b370*/  @!P1 STG.E.U8 desc[UR52][R28.64+0xa9], R3 ;  /* 0x0000a9031c009986 */ /* 0x0001e2000c101134 */
[----:B---3--:R-:W-:Y:S01]  /*1b380*/  FMUL R4, R226, UR4 ;  /* 0x00000004e2047c20 */ /* 0x008fe20008400000 */
[----:B--2---:R-:W-:-:S04]  /*1b390*/  FMUL R5, R227, UR4 ;  /* 0x00000004e3057c20 */ /* 0x004fc80008400000 */
[----:B----4-:R-:W-:Y:S02]  /*1b3a0*/  F2FP.SATFINITE.E4M3.F32.PACK_AB_MERGE_C R11, RZ, R4, RZ ;  /* 0x00000004ff0b723e */ /* 0x010fe400048070ff */
[----:B------:R-:W-:-:S03]  /*1b3b0*/  F2FP.SATFINITE.E4M3.F32.PACK_AB_MERGE_C R5, RZ, R5, RZ ;  /* 0x00000005ff05723e */ /* 0x000fc600048070ff */
[----:B------:R0:W-:Y:S04]  /*1b3c0*/  @!P3 STG.E.U8 desc[UR52][R30.64+0xa8], R11 ;  /* 0x0000a80b1e00b986 */ /* 0x0001e8000c101134 */
[----:B------:R0:W-:Y:S02]  /*1b3d0*/  @!P0 STG.E.U8 desc[UR52][R30.64+0xa9], R5 ;  /* 0x0000a9051e008986 */ /* 0x0001e4000c101134 */
.L_x_389:
[----:B------:R-:W-:Y:S05]  /*1b3e0*/  BSYNC B0 ;  /* 0x0000000000007941 */ /* 0x000fea0003800000 */
.L_x_35:
[----:B0----5:R-:W2:Y:S04]  /*1b3f0*/  LDL.LU R3, [R1+0x200] ;  /* 0x0002000001037983 */ /* 0x021ea80000300800 */
[----:B------:R-:W2:Y:S01]  /*1b400*/  LDL.LU R2, [R1+0x208] ;  /* 0x0002080001027983 */ /* 0x000ea20000300800 */
[----:B------:R-:W-:Y:S01]  /*1b410*/  ULDC UR8, c[0x0][0xc] ;  /* 0x0000030000087ab9 */ /* 0x000fe20000000800 */
[----:B------:R-:W-:Y:S01]  /*1b420*/  ULDC UR9, c[0x0][0x10] ;  /* 0x0000040000097ab9 */ /* 0x000fe20000000800 */
[----:B------:R-:W2:Y:S01]  /*1b430*/  LDC R5, c[0x0][0x14] ;  /* 0x00000500ff057b82 */ /* 0x000ea20000000800 */
[----:B------:R-:W-:Y:S01]  /*1b440*/  UIMAD.WIDE.U32 UR8, UR8, UR9, URZ ;  /* 0x00000009080872a5 */ /* 0x000fe2000f8e003f */
[----:B------:R-:W-:Y:S01]  /*1b450*/  PRMT R0, RZ, 0x7610, R0 ;  /* 0x00007610ff007816 */ /* 0x000fe20000000000 */
[----:B------:R-:W-:-:S04]  /*1b460*/  UMOV UR5, 0xffffffff ;  /* 0xffffffff00057882 */ /* 0x000fc80000000000 */
[----:B--2---:R-:W-:-:S04]  /*1b470*/  IMAD.WIDE.U32 R2, R5, UR8, R2 ;  /* 0x0000000805027c25 */ /* 0x004fc8000f8e0002 */
[----:B------:R-:W-:Y:S01]  /*1b480*/  IMAD R5, R5, UR9, RZ ;  /* 0x0000000905057c24 */ /* 0x000fe2000f8e02ff */
[----:B------:R-:W-:Y:S01]  /*1b490*/  ULDC.64 UR8, c[0x0][0x650] ;  /* 0x0001940000087ab9 */ /* 0x000fe20000000a00 */
[----:B------:R-:W-:Y:S01]  /*1b4a0*/  IMAD.MOV.U32 R11, RZ, RZ, R2 ;  /* 0x000000ffff0b7224 */ /* 0x000fe200078e0002 */
[----:B------:R-:W-:Y:S01]  /*1b4b0*/  ISETP.GE.U32.AND P0, PT, R2, UR8, PT ;  /* 0x0000000802007c0c */ /* 0x000fe2000bf06070 */
[----:B------:R-:W-:Y:S02]  /*1b4c0*/  IMAD.IADD R13, R3, 0x1, R5 ;  /* 0x00000001030d7824 */ /* 0x000fe400078e0205 */
[----:B------:R-:W-:Y:S02]  /*1b4d0*/  IMAD.MOV.U32 R3, RZ, RZ, -0x1 ;  /* 0xffffffffff037424 */ /* 0x000fe400078e00ff */
[----:B------:R-:W-:Y:S01]  /*1b4e0*/  IMAD.U32 R2, RZ, RZ, UR5 ;  /* 0x00000005ff027e24 */ /* 0x000fe2000f8e00ff */
[----:B------:R0:W-:Y:S01]  /*1b4f0*/  STL [R1+0x200], R13 ;  /* 0x0002000d01007387 */ /* 0x0001e20000100800 */
[----:B------:R-:W-:-:S03]  /*1b500*/  ISETP.GE.U32.AND.EX P0, PT, R13, UR9, PT, P0 ;  /* 0x000000090d007c0c */ /* 0x000fc6000bf06100 */
[----:B------:R0:W-:Y:S04]  /*1b510*/  STL [R1+0x218], R3 ;  /* 0x0002180301007387 */ /* 0x0001e80000100800 */
[----:B------:R0:W-:Y:S04]  /*1b520*/  STL [R1+0x208], R11 ;  /* 0x0002080b01007387 */ /* 0x0001e80000100800 */
[----:B------:R0:W-:Y:S02]  /*1b530*/  STL [R1+0x210], R2 ;  /* 0x0002100201007387 */ /* 0x0001e40000100800 */
[----:B------:R-:W-:Y:S05]  /*1b540*/  @P0 BRA `(.L_x_390) ;  /* 0x00000004007c0947 */ /* 0x000fea0003800000 */
[----:B------:R-:W2:Y:S01]  /*1b550*/  S2R R8, SR_CTAID.X ;  /* 0x0000000000087919 */ /* 0x000ea20000002500 */
[----:B------:R-:W-:Y:S01]  /*1b560*/  ULDC.64 UR14, c[0x0][0x628] ;  /* 0x00018a00000e7ab9 */ /* 0x000fe20000000a00 */
[----:B------:R-:W0:Y:S01]  /*1b570*/  LDC R9, c[0x0][0x144] ;  /* 0x00005100ff097b82 */ /* 0x000e220000000800 */
[----:B------:R-:W-:Y:S01]  /*1b580*/  ULDC UR5, c[0x0][0x150] ;  /* 0x0000540000057ab9 */ /* 0x000fe20000000800 */
[----:B------:R-:W0:Y:S01]  /*1b590*/  S2R R12, SR_CTAID.Y ;  /* 0x00000000000c7919 */ /* 0x000e220000002600 */
[----:B------:R-:W-:Y:S01]  /*1b5a0*/  ISETP.NE.U32.AND P0, PT, RZ, UR14, PT ;  /* 0x0000000eff007c0c */ /* 0x000fe2000bf05070 */
[----:B------:R-:W-:Y:S01]  /*1b5b0*/  ULDC UR16, c[0x0][0x630] ;  /* 0x00018c0000107ab9 */ /* 0x000fe20000000800 */
[----:B------:R-:W-:Y:S02]  /*1b5c0*/  R2UR UR12, R11 ;  /* 0x000000000b0c72ca */ /* 0x000fe400000e0000 */
[----:B------:R-:W-:Y:S01]  /*1b5d0*/  ISETP.NE.AND.EX P0, PT, RZ, UR15, PT, P0 ;  /* 0x0000000fff007c0c */ /* 0x000fe2000bf05300 */
[----:B------:R-:W0:Y:S01]  /*1b5e0*/  LDC.64 R6, c[0x0][0x620] ;  /* 0x00018800ff067b82 */ /* 0x000e220000000a00 */
[----:B------:R-:W-:-:S02]  /*1b5f0*/  R2UR UR13, R13 ;  /* 0x000000000d0d72ca */ /* 0x000fc400000e0000 */
[----:B--2---:R-:W-:-:S05]  /*1b600*/  I2FP.F32.U32 R0, R8 ;  /* 0x0000000800007245 */ /* 0x004fca0000201000 */
[----:B------:R-:W-:-:S06]  /*1b610*/  FMUL R0, R0, UR5 ;  /* 0x0000000500007c20 */ /* 0x000fcc0008400000 */
[----:B------:R-:W2:Y:S01]  /*1b620*/  F2I.U32.TRUNC.NTZ R0, R0 ;  /* 0x0000000000007305 */ /* 0x000ea2000020f000 */
        /* <DEDUP_REMOVED lines=13> */
.L_x_391:
[----:B------:R-:W-:Y:S01]  /*1b700*/  USHF.R.U64 UR12, UR12, UR16, UR13 ;  /* 0x000000100c0c7299 */ /* 0x000fe2000800120d */
[----:B------:R-:W5:Y:S01]  /*1b710*/  LDC.64 R20, c[0x0][0x640] ;  /* 0x00019000ff147b82 */ /* 0x000f620000000a00 */
[----:B------:R-:W-:Y:S01]  /*1b720*/  USHF.R.U32.HI UR5, URZ, UR16, UR13 ;  /* 0x000000103f057299 */ /* 0x000fe2000801160d */
[----:B--2---:R-:W-:Y:S02]  /*1b730*/  IMAD.MOV R10, RZ, RZ, -R0 ;  /* 0x000000ffff0a7224 */ /* 0x004fe400078e0a00 */
[----:B0-----:R-:W-:Y:S01]  /*1b740*/  IMAD.MOV.U32 R2, RZ, RZ, R11 ;  /* 0x000000ffff027224 */ /* 0x001fe200078e000b */
[----:B------:R-:W-:Y:S01]  /*1b750*/  IADD3 R5, P0, RZ, -UR12, RZ ;  /* 0x8000000cff057c10 */ /* 0x000fe2000ff1e0ff */
[----:B------:R-:W-:Y:S02]  /*1b760*/  IMAD R17, R9, R10, R8 ;  /* 0x0000000a09117224 */ /* 0x000fe400078e0208 */
[----:B------:R-:W0:Y:S02]  /*1b770*/  LDC R4, c[0x0][0x618] ;  /* 0x00018600ff047b82 */ /* 0x000e240000000800 */
[----:B------:R-:W-:Y:S01]  /*1b780*/  IMAD.X R3, RZ, RZ, ~UR5, P0 ;  /* 0x80000005ff037e24 */ /* 0x000fe200080e06ff */
[----:B------:R-:W-:-:S03]  /*1b790*/  ULDC UR5, c[0x0][0x154] ;  /* 0x0000550000057ab9 */ /* 0x000fc60000000800 */
[-C--:B------:R-:W-:Y:S02]  /*1b7a0*/  IMAD R0, R3, R6.reuse, RZ ;  /* 0x0000000603007224 */ /* 0x080fe400078e02ff */
[----:B------:R-:W2:Y:S01]  /*1b7b0*/  LDC R14, c[0x0][0x608] ;  /* 0x00018200ff0e7b82 */ /* 0x000ea20000000800 */
[----:B------:R-:W-:Y:S02]  /*1b7c0*/  IMAD.MOV.U32 R3, RZ, RZ, R13 ;  /* 0x000000ffff037224 */ /* 0x000fe400078e000d */
[----:B------:R-:W-:-:S05]  /*1b7d0*/  IMAD.WIDE.U32 R2, R5, R6, R2 ;  /* 0x0000000605027225 */ /* 0x000fca00078e0002 */
[----:B------:R-:W1:Y:S01]  /*1b7e0*/  LDC R18, c[0x0][0x658] ;  /* 0x00019600ff127b82 */ /* 0x000e620000000800 */
[----:B------:R-:W-:Y:S01]  /*1b7f0*/  IMAD R5, R5, R7, R0 ;  /* 0x0000000705057224 */ /* 0x000fe200078e0200 */
[----:B------:R-:W-:Y:S01]  /*1b800*/  I2FP.F32.U32 R0, R12 ;  /* 0x0000000c00007245 */ /* 0x000fe20000201000 */
[----:B------:R-:W-:Y:S01]  /*1b810*/  IMAD.MOV.U32 R7, RZ, RZ, 0x1 ;  /* 0x00000001ff077424 */ /* 0x000fe200078e00ff */
[----:B-----5:R-:W-:Y:S01]  /*1b820*/  ISETP.NE.U32.AND P0, PT, R20, RZ, PT ;  /* 0x000000ff1400720c */ /* 0x020fe20003f05070 */
[----:B------:R-:W-:Y:S02]  /*1b830*/  IMAD.IADD R3, R3, 0x1, R5 ;  /* 0x0000000103037824 */ /* 0x000fe400078e0205 */
[----:B------:R-:W-:Y:S01]  /*1b840*/  FMUL R0, R0, UR5 ;  /* 0x0000000500007c20 */ /* 0x000fe20008400000 */
[----:B------:R-:W3:Y:S01]  /*1b850*/  LDC R15, c[0x0][0x148] ;  /* 0x00005200ff0f7b82 */ /* 0x000ee20000000800 */
[----:B------:R-:W-:Y:S01]  /*1b860*/  ISETP.NE.AND.EX P0, PT, R21, RZ, PT, P0 ;  /* 0x000000ff1500720c */ /* 0x000fe20003f05300 */
[----:B------:R-:W-:Y:S01]  /*1b870*/  IMAD.MOV.U32 R5, RZ, RZ, -0x1 ;  /* 0xffffffffff057424 */ /* 0x000fe200078e00ff */
[-CC-:B0-----:R-:W-:Y:S01]  /*1b880*/  SHF.R.U64 R10, R2, R4.reuse, R3.reuse ;  /* 0x00000004020a7219 */ /* 0x181fe20000001203 */
[----:B------:R0:W0:Y:S01]  /*1b890*/  F2I.U32.TRUNC.NTZ R13, R0 ;  /* 0x00000000000d7305 */ /* 0x000022000020f000 */
[----:B------:R-:W-:-:S03]  /*1b8a0*/  SHF.R.U32.HI R3, RZ, R4, R3 ;  /* 0x00000004ff037219 */ /* 0x000fc60000011603 */
[----:B------:R-:W0:Y:S01]  /*1b8b0*/  LDC R16, c[0x0][0x600] ;  /* 0x00018000ff107b82 */ /* 0x000e220000000800 */
[-CC-:B--2---:R-:W-:Y:S02]  /*1b8c0*/  SHF.R.U64 R8, R10, R14.reuse, R3.reuse ;  /* 0x0000000e0a087219 */ /* 0x184fe40000001203 */
[----:B------:R-:W-:-:S05]  /*1b8d0*/  SHF.R.U32.HI R3, RZ, R14, R3 ;  /* 0x0000000eff037219 */ /* 0x000fca0000011603 */
[----:B------:R-:W2:Y:S01]  /*1b8e0*/  LDC R22, c[0x0][0x648] ;  /* 0x00019200ff167b82 */ /* 0x000ea20000000800 */
[-CC-:B-1----:R-:W-:Y:S02]  /*1b8f0*/  SHF.R.U64 R11, R8, R18.reuse, R3.reuse ;  /* 0x00000012080b7219 */ /* 0x182fe40000001203 */
[-C--:B------:R-:W-:Y:S02]  /*1b900*/  SHF.L.U32 R5, R5, R18.reuse, RZ ;  /* 0x0000001205057219 */ /* 0x080fe400000006ff */
[-C--:B------:R-:W-:Y:S01]  /*1b910*/  SHF.R.U32.HI R3, RZ, R18.reuse, R3 ;  /* 0x00000012ff037219 */ /* 0x080fe20000011603 */
[----:B------:R-:W-:Y:S01]  /*1b920*/  IMAD.MOV.U32 R2, RZ, RZ, R11 ;  /* 0x000000ffff027224 */ /* 0x000fe200078e000b */
[----:B------:R-:W-:Y:S01]  /*1b930*/  SHF.L.U32 R42, R7, R18, RZ ;  /* 0x00000012072a7219 */ /* 0x000fe200000006ff */
[----:B------:R-:W1:Y:S01]  /*1b940*/  LDC R23, c[0x0][0x638] ;  /* 0x00018e00ff177b82 */ /* 0x000e620000000800 */
[----:B------:R-:W-:-:S07]  /*1b950*/  LOP3.LUT R19, RZ, R5, RZ, 0x33, !PT ;  /* 0x00000005ff137212 */ /* 0x000fce00078e33ff */
[----:B------:R-:W0:Y:S01]  /*1b960*/  LDC R24, c[0x0][0x610] ;  /* 0x00018400ff187b82 */ /* 0x000e220000000800 */
[----:B------:R-:W-:Y:S05]  /*1b970*/  @!P0 BRA `(.L_x_392) ;  /* 0x0000000000288947 */ /* 0x000fea0003800000 */
[----:B0-----:R-:W0:Y:S02]  /*1b980*/  LDC R0, c[0x0][0x64c] ;  /* 0x00019300ff007b82 */ /* 0x001e240000000800 */
[----:B0-----:R-:W-:-:S05]  /*1b990*/  IADD3 R7, P0, R11, R0, RZ ;  /* 0x000000000b077210 */ /* 0x001fca0007f1e0ff */
        /* <DEDUP_REMOVED lines=8> */
.L_x_392:
[----:B0-2---:R-:W-:Y:S01]  /*1ba20*/  SHF.R.U64 R0, R2, R22, R3 ;  /* 0x0000001602007219 */ /* 0x005fe20000001203 */
[----:B------:R-:W-:Y:S01]  /*1ba30*/  VIADD R5, R16, 0xffffffff ;  /* 0xffffffff10057836 */ /* 0x000fe20000000000 */
[----:B------:R-:W-:Y:S01]  /*1ba40*/  LOP3.LUT R3, R8, R19, RZ, 0xc0, !PT ;  /* 0x0000001308037212 */ /* 0x000fe200078ec0ff */
[----:B------:R-:W-:Y:S02]  /*1ba50*/  IMAD.MOV R13, RZ, RZ, -R13 ;  /* 0x000000ffff0d7224 */ /* 0x000fe400078e0a0d */
[----:B------:R-:W-:Y:S02]  /*1ba60*/  IMAD.MOV R2, RZ, RZ, -R0 ;  /* 0x000000ffff027224 */ /* 0x000fe400078e0a00 */
[----:B------:R-:W-:Y:S01]  /*1ba70*/  IMAD R42, R42, R0, R3 ;  /* 0x000000002a2a7224 */ /* 0x000fe200078e0203 */
[----:B------:R-:W-:Y:S01]  /*1ba80*/  LOP3.LUT R3, R10, R5, RZ, 0xc0, !PT ;  /* 0x000000050a037212 */ /* 0x000fe200078ec0ff */
[----:B---3--:R-:W-:Y:S02]  /*1ba90*/  @P4 IMAD R17, R15, R13, R12 ;  /* 0x0000000d0f114224 */ /* 0x008fe400078e020c */
[----:B-1----:R-:W-:-:S02]  /*1baa0*/  IMAD R0, R2, R23, R11 ;  /* 0x0000001702007224 */ /* 0x002fc400078e020b */
[----:B------:R-:W-:Y:S02]  /*1bab0*/  IMAD.MOV.U32 R2, RZ, RZ, 0x1 ;  /* 0x00000001ff027424 */ /* 0x000fe400078e00ff */
[----:B------:R-:W-:Y:S02]  /*1bac0*/  IMAD R42, R42, R24, R17 ;  /* 0x000000182a2a7224 */ /* 0x000fe400078e0211 */
[----:B------:R-:W-:Y:S01]  /*1bad0*/  IMAD R3, R0, R16, R3 ;  /* 0x0000001000037224 */ /* 0x000fe200078e0203 */
[----:B------:R-:W-:-:S04]  /*1bae0*/  PRMT R0, R2, 0x7610, R0 ;  /* 0x0000761002007816 */ /* 0x000fc80000000000 */
[----:B------:R-:W-:Y:S02]  /*1baf0*/  SEL R2, R3, R42, !P4 ;  /* 0x0000002a03027207 */ /* 0x000fe40006000000 */
[----:B------:R-:W-:-:S03]  /*1bb00*/  SEL R42, R42, R3, !P4 ;  /* 0x000000032a2a7207 */ /* 0x000fc60006000000 */
[----:B------:R0:W-:Y:S02]  /*1bb10*/  STL [R1+0x218], R2 ;  /* 0x0002180201007387 */ /* 0x0001e40000100800 */
[----:B0-----:R-:W-:-:S05]  /*1bb20*/  IMAD.U32 R2, RZ, RZ, UR12 ;  /* 0x0000000cff027e24 */ /* 0x001fca000f8e00ff */
[----:B------:R2:W-:Y:S02]  /*1bb30*/  STL [R1+0x210], R2 ;  /* 0x0002100201007387 */ /* 0x0005e40000100800 */
.L_x_390:
[----:B------:R-:W5:Y:S04]  /*1bb40*/  LDL.LU R4, [R1+0x204] ;  /* 0x0002040001047983 */ /* 0x000f680000300800 */
[----:B0-----:R-:W3:Y:S04]  /*1bb50*/  LDL R3, [R1+0x214] ;  /* 0x0002140001037983 */ /* 0x001ee80000100800 */
[----:B--2---:R-:W2:Y:S01]  /*1bb60*/  LDL.LU R2, [R1+0x20c] ;  /* 0x00020c0001027983 */ /* 0x004ea20000300800 */
[----:B------:R-:W-:-:S03]  /*1bb70*/  LOP3.LUT P0, RZ, R0, 0xff, RZ, 0xc0, !PT ;  /* 0x000000ff00ff7812 */ /* 0x000fc6000780c0ff */
[----:B------:R-:W-:Y:S01]  /*1bb80*/  STL [R1+0x21c], R42 ;  /* 0x00021c2a01007387 */ /* 0x000fe20000100800 */
[----:B-----5:R-:W-:Y:S02]  /*1bb90*/  R2UR UR5, R4 ;  /* 0x00000000040572ca */ /* 0x020fe400000e0000 */
[----:B---3--:R-:W-:Y:S02]  /*1bba0*/  R2UR UR8, R3 ;  /* 0x00000000030872ca */ /* 0x008fe400000e0000 */
[----:B--2---:R-:W-:-:S11]  /*1bbb0*/  R2UR UR9, R2 ;  /* 0x00000000020972ca */ /* 0x004fd600000e0000 */
[----:B------:R-:W-:-:S04]  /*1bbc0*/  UIADD3 UR5, UR8, UR5, URZ ;  /* 0x0000000508057290 */ /* 0x000fc8000fffe03f */
[----:B------:R-:W-:Y:S02]  /*1bbd0*/  USHF.R.U32.HI UR6, URZ, 0x1, UR5 ;  /* 0x000000013f067899 */ /* 0x000fe40008011605 */
[----:B------:R-:W-:Y:S02]  /*1bbe0*/  UISETP.GT.U32.AND UP0, UPT, UR5, 0x1, UPT ;  /* 0x000000010500788c */ /* 0x000fe4000bf04070 */
[----:B------:R-:W-:Y:S02]  /*1bbf0*/  ULOP3.LUT UR6, UR6, 0x1, URZ, 0xc0, !UPT ;  /* 0x0000000106067892 */ /* 0x000fe4000f8ec03f */
[----:B------:R-:W-:Y:S02]  /*1bc00*/  UISETP.LT.U32.AND UP0, UPT, UR8, 0x2, UP0 ;  /* 0x000000020800788c */ /* 0x000fe40008701070 */
[----:B------:R-:W-:Y:S02]  /*1bc10*/  UISETP.NE.U32.AND UP1, UPT, UR6, 0x1, UPT ;  /* 0x000000010600788c */ /* 0x000fe4000bf25070 */
[----:B------:R-:W-:-:S02]  /*1bc20*/  ULOP3.LUT UR5, UR5, 0x1, URZ, 0xc0, !UPT ;  /* 0x0000000105057892 */ /* 0x000fc4000f8ec03f */
[----:B------:R-:W-:Y:S02]  /*1bc30*/  UISETP.GT.U32.AND UP1, UPT, UR8, 0x1, !UP1 ;  /* 0x000000010800788c */ /* 0x000fe4000cf24070 */
[----:B------:R-:W-:Y:S02]  /*1bc40*/  USEL UR8, URZ, 0x1, !UP0 ;  /* 0x000000013f087887 */ /* 0x000fe4000c000000 */
[----:B------:R-:W-:Y:S01]  /*1bc50*/  USEL UR6, URZ, 0x1, !UP1 ;  /* 0x000000013f067887 */ /* 0x000fe2000c800000 */
[----:B------:R-:W-:-:S03]  /*1bc60*/  IMAD.U32 R0, RZ, RZ, UR5 ;  /* 0x00000005ff007e24 */ /* 0x000fc6000f8e00ff */
[----:B------:R-:W-:Y:S02]  /*1bc70*/  ULOP3.LUT UR9, UR6, UR9, UR8, 0x96, !UPT ;  /* 0x0000000906097292 */ /* 0x000fe4000f8e9608 */
[----:B------:R0:W-:Y:S04]  /*1bc80*/  STL [R1+0x204], R0 ;  /* 0x0002040001007387 */ /* 0x0001e80000100800 */
[----:B0-----:R-:W-:-:S05]  /*1bc90*/  IMAD.U32 R0, RZ, RZ, UR9 ;  /* 0x00000009ff007e24 */ /* 0x001fca000f8e00ff */
[----:B------:R0:W-:Y:S01]  /*1bca0*/  STL [R1+0x20c], R0 ;  /* 0x00020c0001007387 */ /* 0x0001e20000100800 */
[----:B------:R-:W-:Y:S05]  /*1bcb0*/  @P0 BRA `(.L_x_393) ;  /* 0xfffffe5400c00947 */ /* 0x000fea000383ffff */
[----:B------:R-:W-:Y:S05]  /*1bcc0*/  EXIT ;  /* 0x000000000000794d */ /* 0x000fea0003800000 */
.L_x_7:
[----:B------:R-:W2:Y:S01]  /*1bcd0*/  LDL R22, [R1+0x208] ;  /* 0x0002080001167983 */ /* 0x000ea20000100800 */
[----:B------:R-:W-:-:S03]  /*1bce0*/  ULDC.64 UR4, c[0x0][0x650] ;  /* 0x0001940000047ab9 */ /* 0x000fc60000000a00 */
[----:B------:R-:W3:Y:S01]  /*1bcf0*/  LDL R23, [R1+0x200] ;  /* 0x0002000001177983 */ /* 0x000ee20000100800 */
[----:B------:R-:W-:Y:S01]  /*1bd00*/  PRMT R4, RZ, 0x7610, R4 ;  /* 0x00007610ff047816 */ /* 0x000fe20000000004 */
[----:B------:R-:W-:Y:S02]  /*1bd10*/  IMAD.MOV.U32 R5, RZ, RZ, -0x1 ;  /* 0xffffffffff057424 */ /* 0x000fe400078e00ff */
[----:B------:R-:W-:Y:S02]  /*1bd20*/  IMAD.MOV.U32 R7, RZ, RZ, -0x1 ;  /* 0xffffffffff077424 */ /* 0x000fe400078e00ff */
[----:B------:R-:W-:Y:S01]  /*1bd30*/  IMAD.MOV.U32 R6, RZ, RZ, -0x1 ;  /* 0xffffffffff067424 */ /* 0x000fe200078e00ff */
[----:B--2---:R-:W-:-:S04]  /*1bd40*/  ISETP.GE.U32.AND P0, PT, R22, UR4, PT ;  /* 0x0000000416007c0c */ /* 0x004fc8000bf06070 */
[----:B---3--:R-:W-:-:S13]  /*1bd50*/  ISETP.GE.U32.AND.EX P0, PT, R23, UR5, PT, P0 ;  /* 0x0000000517007c0c */ /* 0x008fda000bf06100 */
[----:B------:R-:W-:Y:S05]  /*1bd60*/  @P0 BRA `(.L_x_394) ;  /* 0x00000004002c0947 */ /* 0x000fea0003800000 */
[----:B0-----:R-:W0:Y:S01]  /*1bd70*/  LDC.64 R14, c[0x0][0x628] ;  /* 0x00018a00ff0e7b82 */ /* 0x001e220000000a00 */
[----:B------:R-:W-:Y:S02]  /*1bd80*/  IMAD.MOV.U32 R8, RZ, RZ, R22 ;  /* 0x000000ffff087224 */ /* 0x000fe400078e0016 */
[----:B------:R-:W-:-:S05]  /*1bd90*/  IMAD.MOV.U32 R9, RZ, RZ, R23 ;  /* 0x000000ffff097224 */ /* 0x000fca00078e0017 */
[----:B------:R-:W1:Y:S08]  /*1bda0*/  LDC R10, c[0x0][0x630] ;  /* 0x00018c00ff0a7b82 */ /* 0x000e700000000800 */
[----:B------:R-:W2:Y:S01]  /*1bdb0*/  LDC.64 R16, c[0x0][0x620] ;  /* 0x00018800ff107b82 */ /* 0x000ea20000000a00 */
[----:B0-----:R-:W-:-:S04]  /*1bdc0*/  ISETP.NE.U32.AND P0, PT, R14, RZ, PT ;  /* 0x000000ff0e00720c */ /* 0x001fc80003f05070 */
[----:B------:R-:W-:-:S13]  /*1bdd0*/  ISETP.NE.AND.EX P0, PT, R15, RZ, PT, P0 ;  /* 0x000000ff0f00720c */ /* 0x000fda0003f05300 */
[----:B-12---:R-:W-:Y:S05]  /*1bde0*/  @!P0 BRA `(.L_x_395) ;  /* 0x0000000000288947 */ /* 0x006fea0003800000 */
[----:B------:R-:W0:Y:S02]  /*1bdf0*/  LDC R4, c[0x0][0x634] ;  /* 0x00018d00ff047b82 */ /* 0x000e240000000800 */
        /* <DEDUP_REMOVED lines=9> */
.L_x_395:
[----:B------:R-:W0:Y:S01]  /*1be90*/  LDC.64 R20, c[0x0][0x640] ;  /* 0x00019000ff147b82 */ /* 0x000e220000000a00 */
[-CC-:B------:R-:W-:Y:S02]  /*1bea0*/  SHF.R.U64 R14, R8, R10.reuse, R9.reuse ;  /* 0x0000000a080e7219 */ /* 0x180fe40000001209 */
[----:B------:R-:W-:Y:S02]  /*1beb0*/  SHF.R.U32.HI R4, RZ, R10, R9 ;  /* 0x0000000aff047219 */ /* 0x000fe40000011609 */
[----:B------:R-:W-:-:S03]  /*1bec0*/  IADD3 R7, P0, RZ, -R14, RZ ;  /* 0x8000000eff077210 */ /* 0x000fc60007f1e0ff */
[----:B------:R-:W1:Y:S02]  /*1bed0*/  LDC R8, c[0x0][0x618] ;  /* 0x00018600ff087b82 */ /* 0x000e640000000800 */
[----:B------:R-:W-:Y:S02]  /*1bee0*/  IMAD.X R5, RZ, RZ, ~R4, P0 ;  /* 0x000000ffff057224 */ /* 0x000fe400000e0e04 */
[----:B------:R-:W-:Y:S02]  /*1bef0*/  IMAD.MOV.U32 R4, RZ, RZ, R22 ;  /* 0x000000ffff047224 */ /* 0x000fe400078e0016 */
[-C--:B------:R-:W-:Y:S02]  /*1bf00*/  IMAD R6, R5, R16.reuse, RZ ;  /* 0x0000001005067224 */ /* 0x080fe400078e02ff */
[----:B------:R-:W2:Y:S01]  /*1bf10*/  LDC R18, c[0x0][0x608] ;  /* 0x00018200ff127b82 */ /* 0x000ea20000000800 */
[----:B------:R-:W-:Y:S02]  /*1bf20*/  IMAD.MOV.U32 R5, RZ, RZ, R23 ;  /* 0x000000ffff057224 */ /* 0x000fe400078e0017 */
[----:B------:R-:W-:-:S05]  /*1bf30*/  IMAD.WIDE.U32 R4, R7, R16, R4 ;  /* 0x0000001007047225 */ /* 0x000fca00078e0004 */
[----:B------:R-:W3:Y:S01]  /*1bf40*/  LDC R19, c[0x0][0x658] ;  /* 0x00019600ff137b82 */ /* 0x000ee20000000800 */
[----:B------:R-:W-:Y:S01]  /*1bf50*/  IMAD R7, R7, R17, R6 ;  /* 0x0000001107077224 */ /* 0x000fe200078e0206 */
[----:B0-----:R-:W-:Y:S01]  /*1bf60*/  ISETP.NE.U32.AND P0, PT, R20, RZ, PT ;  /* 0x000000ff1400720c */ /* 0x001fe20003f05070 */
[----:B------:R-:W-:Y:S02]  /*1bf70*/  IMAD.MOV.U32 R6, RZ, RZ, -0x1 ;  /* 0xffffffffff067424 */ /* 0x000fe400078e00ff */
[----:B------:R-:W-:Y:S01]  /*1bf80*/  IMAD.IADD R5, R5, 0x1, R7 ;  /* 0x0000000105057824 */ /* 0x000fe200078e0207 */
[----:B------:R-:W-:Y:S02]  /*1bf90*/  ISETP.NE.AND.EX P0, PT, R21, RZ, PT, P0 ;  /* 0x000000ff1500720c */ /* 0x000fe40003f05300 */
[----:B------:R-:W0:Y:S02]  /*1bfa0*/  LDC R17, c[0x0][0x600] ;  /* 0x00018000ff117b82 */ /* 0x000e240000000800 */
[----:B-1----:R-:W-:-:S02]  /*1bfb0*/  SHF.R.U64 R10, R4, R8, R5 ;  /* 0x00000008040a7219 */ /* 0x002fc40000001205 */
[----:B------:R-:W-:-:S04]  /*1bfc0*/  SHF.R.U32.HI R5, RZ, R8, R5 ;  /* 0x00000008ff057219 */ /* 0x000fc80000011605 */
[----:B------:R-:W1:Y:S01]  /*1bfd0*/  LDC R22, c[0x0][0x648] ;  /* 0x00019200ff167b82 */ /* 0x000e620000000800 */
[-CC-:B--2---:R-:W-:Y:S02]  /*1bfe0*/  SHF.R.U64 R15, R10, R18.reuse, R5.reuse ;  /* 0x000000120a0f7219 */ /* 0x184fe40000001205 */
[----:B------:R-:W-:Y:S01]  /*1bff0*/  SHF.R.U32.HI R4, RZ, R18, R5 ;  /* 0x00000012ff047219 */ /* 0x000fe20000011605 */
[----:B------:R-:W-:-:S04]  /*1c000*/  IMAD.MOV.U32 R18, RZ, RZ, 0x1 ;  /* 0x00000001ff127424 */ /* 0x000fc800078e00ff */
[----:B------:R-:W2:Y:S01]  /*1c010*/  LDC R23, c[0x0][0x638] ;  /* 0x00018e00ff177b82 */ /* 0x000ea20000000800 */
[-CC-:B---3--:R-:W-:Y:S02]  /*1c020*/  SHF.R.U64 R16, R15, R19.reuse, R4.reuse ;  /* 0x000000130f107219 */ /* 0x188fe40000001204 */
[-C--:B------:R-:W-:Y:S02]  /*1c030*/  SHF.L.U32 R6, R6, R19.reuse, RZ ;  /* 0x0000001306067219 */ /* 0x080fe400000006ff */
[----:B------:R-:W-:Y:S01]  /*1c040*/  SHF.R.U32.HI R5, RZ, R19, R4 ;  /* 0x00000013ff057219 */ /* 0x000fe20000011604 */
[----:B------:R-:W-:Y:S01]  /*1c050*/  IMAD.MOV.U32 R4, RZ, RZ, R16 ;  /* 0x000000ffff047224 */ /* 0x000fe200078e0010 */
[----:B------:R-:W-:Y:S01]  /*1c060*/  LOP3.LUT R24, RZ, R6, RZ, 0x33, !PT ;  /* 0x00000006ff187212 */ /* 0x000fe200078e33ff */
[----:B------:R-:W3:Y:S01]  /*1c070*/  LDC R25, c[0x0][0x610] ;  /* 0x00018400ff197b82 */ /* 0x000ee20000000800 */
[----:B------:R-:W-:Y:S05]  /*1c080*/  @!P0 BRA `(.L_x_396) ;  /* 0x0000000000288947 */ /* 0x000fea0003800000 */
        /* <DEDUP_REMOVED lines=10> */
.L_x_396:
[----:B-1----:R-:W-:Y:S01]  /*1c130*/  SHF.R.U64 R4, R4, R22, R5 ;  /* 0x0000001604047219 */ /* 0x002fe20000001205 */
[----:B0-----:R-:W-:Y:S01]  /*1c140*/  VIADD R7, R17, 0xffffffff ;  /* 0xffffffff11077836 */ /* 0x001fe20000000000 */
[----:B------:R-:W-:Y:S01]  /*1c150*/  SHF.L.U32 R18, R18, R19, RZ ;  /* 0x0000001312127219 */ /* 0x000fe200000006ff */
[----:B------:R-:W-:Y:S01]  /*1c160*/  @P4 IMAD R0, R11, R12, R2 ;  /* 0x0000000c0b004224 */ /* 0x000fe200078e0202 */
[----:B------:R-:W-:Y:S01]  /*1c170*/  LOP3.LUT R3, R15, R24, RZ, 0xc0, !PT ;  /* 0x000000180f037212 */ /* 0x000fe200078ec0ff */
[----:B------:R-:W-:Y:S01]  /*1c180*/  IMAD.MOV R5, RZ, RZ, -R4 ;  /* 0x000000ffff057224 */ /* 0x000fe200078e0a04 */
[----:B------:R-:W-:Y:S01]  /*1c190*/  LOP3.LUT R7, R10, R7, RZ, 0xc0, !PT ;  /* 0x000000070a077212 */ /* 0x000fe200078ec0ff */
[----:B------:R-:W-:Y:S02]  /*1c1a0*/  IMAD.MOV.U32 R6, RZ, RZ, R14 ;  /* 0x000000ffff067224 */ /* 0x000fe400078e000e */
[----:B------:R-:W-:Y:S02]  /*1c1b0*/  IMAD R3, R18, R4, R3 ;  /* 0x0000000412037224 */ /* 0x000fe400078e0203 */
[----:B--2---:R-:W-:-:S02]  /*1c1c0*/  IMAD R2, R5, R23, R16 ;  /* 0x0000001705027224 */ /* 0x004fc400078e0210 */
[----:B---3--:R-:W-:Y:S02]  /*1c1d0*/  IMAD R0, R3, R25, R0 ;  /* 0x0000001903007224 */ /* 0x008fe400078e0200 */
[----:B------:R-:W-:Y:S02]  /*1c1e0*/  IMAD R5, R2, R17, R7 ;  /* 0x0000001102057224 */ /* 0x000fe400078e0207 */
[----:B------:R-:W-:-:S03]  /*1c1f0*/  IMAD.MOV.U32 R4, RZ, RZ, 0x1 ;  /* 0x00000001ff047424 */ /* 0x000fc600078e00ff */
[----:B------:R-:W-:Y:S02]  /*1c200*/  SEL R7, R5, R0, !P4 ;  /* 0x0000000005077207 */ /* 0x000fe40006000000 */
[----:B------:R-:W-:-:S07]  /*1c210*/  SEL R5, R0, R5, !P4 ;  /* 0x0000000500057207 */ /* 0x000fce0006000000 */
.L_x_394:
[----:B------:R-:W-:-:S08]  /*1c220*/  NOP ;  /* 0x0000000000007918 */ /* 0x000fd00000000000 */
[----:B0-----:R-:W0:-:S00]  /*1c230*/  USETMAXREG.DEALLOC.CTAPOOL 0x28 ;  /* 0x00000028000079c8 */ /* 0x001e0000080e0500 */
[----:B------:R-:W-:-:S13]  /*1c240*/  ISETP.NE.AND P0, PT, RZ, UR8, PT ;  /* 0x00000008ff007c0c */ /* 0x000fda000bf05270 */
[----:B------:R-:W-:Y:S05]  /*1c250*/  @P0 EXIT ;  /* 0x000000000000094d */ /* 0x000fea0003800000 */
[----:B0-----:R-:W-:Y:S01]  /*1c260*/  LOP3.LUT P0, RZ, R4, 0xff, RZ, 0xc0, !PT ;  /* 0x000000ff04ff7812 */ /* 0x001fe2000780c0ff */
[----:B------:R-:W-:Y:S02]  /*1c270*/  IMAD.MOV.U32 R13, RZ, RZ, 0x1 ;  /* 0x00000001ff0d7424 */ /* 0x000fe400078e00ff */
[----:B------:R-:W-:-:S10]  /*1c280*/  IMAD.MOV.U32 R12, RZ, RZ, RZ ;  /* 0x000000ffff0c7224 */ /* 0x000fd400078e00ff */
[----:B------:R-:W-:Y:S05]  /*1c290*/  @!P0 BRA `(.L_x_397) ;  /* 0x0000000c008c8947 */ /* 0x000fea0003800000 */
[----:B------:R-:W2:Y:S01]  /*1c2a0*/  LDL R0, [R1+0x1fc] ;  /* 0x0001fc0001007983 */ /* 0x000ea20000100800 */
[----:B------:R-:W-:Y:S01]  /*1c2b0*/  ULDC UR5, c[0x0][0x658] ;  /* 0x0001960000057ab9 */ /* 0x000fe20000000800 */
[----:B------:R-:W-:Y:S01]  /*1c2c0*/  UMOV UR7, 0xffffffff ;  /* 0xffffffff00077882 */ /* 0x000fe20000000000 */
[----:B------:R-:W-:Y:S01]  /*1c2d0*/  ULDC UR6, c[0x0][0xc] ;  /* 0x0000030000067ab9 */ /* 0x000fe20000000800 */
[----:B------:R-:W0:Y:S01]  /*1c2e0*/  S2R R10, SR_CgaCtaId ;  /* 0x00000000000a7919 */ /* 0x000e220000008800 */
[----:B------:R-:W-:Y:S01]  /*1c2f0*/  UMOV UR8, 0x1 ;  /* 0x0000000100087882 */ /* 0x000fe20000000000 */
[----:B------:R-:W-:Y:S01]  /*1c300*/  BSSY B0, `(.L_x_397) ;  /* 0x00000dc000007945 */ /* 0x000fe20003800000 */
[----:B------:R-:W-:Y:S01]  /*1c310*/  IMAD.MOV.U32 R9, RZ, RZ, 0x1 ;  /* 0x00000001ff097424 */ /* 0x000fe200078e00ff */
[----:B------:R-:W-:Y:S01]  /*1c320*/  ULDC UR4, c[0x0][0x600] ;  /* 0x0001800000047ab9 */ /* 0x000fe20000000800 */
[----:B------:R-:W-:Y:S01]  /*1c330*/  IMAD.MOV.U32 R13, RZ, RZ, 0x1 ;  /* 0x00000001ff0d7424 */ /* 0x000fe200078e00ff */
[----:B------:R-:W-:Y:S01]  /*1c340*/  UIADD3 UR4, UR4, -0x1, URZ ;  /* 0xffffffff04047890 */ /* 0x000fe2000fffe03f */
[----:B------:R-:W-:Y:S01]  /*1c350*/  IMAD.MOV.U32 R12, RZ, RZ, RZ ;  /* 0x000000ffff0c7224 */ /* 0x000fe200078e00ff */
[----:B------:R-:W-:Y:S01]  /*1c360*/  ULDC.64 UR38, c[0x0][0x198] ;  /* 0x0000660000267ab9 */ /* 0x000fe20000000a00 */
[----:B0-----:R-:W-:-:S02]  /*1c370*/  LOP3.LUT R10, R10, 0x1, RZ, 0xc0, !PT ;  /* 0x000000010a0a7812 */ /* 0x001fc400078ec0ff */
[----:B--2---:R-:W-:Y:S02]  /*1c380*/  R2UR UR9, R0 ;  /* 0x00000000000972ca */ /* 0x004fe400000e0000 */
[----:B------:R-:W0:Y:S11]  /*1c390*/  LDC R0, c[0x0][0x28c] ;  /* 0x0000a300ff007b82 */ /* 0x000e360000000800 */
[----:B------:R-:W-:-:S02]  /*1c3a0*/  ULOP3.LUT UR13, UR9, 0x2, URZ, 0xfc, !UPT ;  /* 0x00000002090d7892 */ /* 0x000fc4000f8efc3f */
[----:B------:R-:W-:Y:S02]  /*1c3b0*/  USHF.L.U32 UR9, UR7, UR5, URZ ;  /* 0x0000000507097299 */ /* 0x000fe4000800063f */
[----:B------:R-:W-:Y:S01]  /*1c3c0*/  USHF.L.U32 UR5, UR8, UR5, URZ ;  /* 0x0000000508057299 */ /* 0x000fe2000800063f */
[----:B------:R-:W-:Y:S02]  /*1c3d0*/  ULDC UR7, c[0x0][0x10] ;  /* 0x0000040000077ab9 */ /* 0x000fe40000000800 */
[----:B------:R-:W-:Y:S01]  /*1c3e0*/  ULDC UR8, c[0x0][0x14] ;  /* 0x0000050000087ab9 */ /* 0x000fe20000000800 */
[----:B------:R-:W-:-:S04]  /*1c3f0*/  UIMAD.WIDE.U32 UR6, UR6, UR7, URZ ;  /* 0x00000007060672a5 */ /* 0x000fc8000f8e003f */
[----:B------:R-:W-:Y:S01]  /*1c400*/  UIMAD.WIDE.U32 UR30, UR6, UR8, URZ ;  /* 0x00000008061e72a5 */ /* 0x000fe2000f8e003f */
[----:B0-----:R-:W-:Y:S01]  /*1c410*/  VIADD R0, R0, 0xff ;  /* 0x000000ff00007836 */ /* 0x001fe20000000000 */
[----:B------:R-:W-:Y:S02]  /*1c420*/  UIMAD UR7, UR7, UR8, URZ ;  /* 0x00000008070772a4 */ /* 0x000fe4000f8e023f */
[----:B------:R-:W-:Y:S02]  /*1c430*/  ULOP3.LUT UR6, URZ, UR9, URZ, 0x33, !UPT ;  /* 0x000000093f067292 */ /* 0x000fe4000f8e333f */
[----:B------:R-:W-:Y:S01]  /*1c440*/  SHF.R.S32.HI R3, RZ, 0x1f, R0 ;  /* 0x0000001fff037819 */ /* 0x000fe20000011400 */
[----:B------:R-:W-:-:S03]  /*1c450*/  UIADD3 UR7, UR31, UR7, URZ ;  /* 0x000000071f077290 */ /* 0x000fc6000fffe03f */
[----:B------:R-:W-:-:S04]  /*1c460*/  LEA.HI R3, R3, R0, RZ, 0x8 ;  /* 0x0000000003037211 */ /* 0x000fc800078f40ff */
[----:B------:R-:W-:-:S05]  /*1c470*/  SHF.R.S32.HI R11, RZ, 0x8, R3 ;  /* 0x00000008ff0b7819 */ /* 0x000fca0000011403 */
[----:B------:R-:W-:-:S07]  /*1c480*/  VIADD R8, R11, 0x1 ;  /* 0x000000010b087836 */ /* 0x000fce0000000000 */
.L_x_408:
[----:B------:R-:W-:-:S03]  /*1c490*/  UMOV UR8, 0xffffffff ;  /* 0xffffffff00087882 */ /* 0x000fc60000000000 */
[----:B------:R-:W-:Y:S05]  /*1c4a0*/  BRA.DIV UR8, `(.L_x_398) ;  /* 0x0000000e08c47947 */ /* 0x000fea000b800000 */
[----:B------:R-:W-:-:S13]  /*1c4b0*/  ELECT P0, URZ, PT ;  /* 0x00000000003f782f */ /* 0x000fda0003800000 */
.L_x_417:
[----:B------:R-:W0:Y:S01]  /*1c4c0*/  LDC R0, c[0x0][0x28c] ;  /* 0x0000a300ff007b82 */ /* 0x000e220000000800 */
[----:B------:R-:W-:Y:S01]  /*1c4d0*/  BSSY B1, `(.L_x_399) ;  /* 0x0000047000017945 */ /* 0x000fe20003800000 */
[----:B0-----:R-:W-:-:S13]  /*1c4e0*/  ISETP.LT.OR P0, PT, R0, 0x1, !P0 ;  /* 0x000000010000780c */ /* 0x001fda0004701670 */
[----:B------:R-:W-:Y:S05]  /*1c4f0*/  @P0 BRA `(.L_x_400) ;  /* 0x0000000400100947 */ /* 0x000fea0003800000 */
[----:B------:R-:W-:Y:S02]  /*1c500*/  IMAD R7, R7, 0x2, R10 ;  /* 0x0000000207077824 */ /* 0x000fe400078e020a */
[----:B------:R-:W-:Y:S02]  /*1c510*/  IMAD.SHL.U32 R14, R5, 0x100, RZ ;  /* 0x00000100050e7824 */ /* 0x000fe400078e00ff */
[----:B------:R-:W-:Y:S02]  /*1c520*/  IMAD.MOV.U32 R17, RZ, RZ, RZ ;  /* 0x000000ffff117224 */ /* 0x000fe400078e00ff */
[----:B------:R-:W-:Y:S02]  /*1c530*/  IMAD.MOV.U32 R0, RZ, RZ, R8 ;  /* 0x000000ffff007224 */ /* 0x000fe400078e0008 */
[----:B------:R-:W-:Y:S02]  /*1c540*/  IMAD.MOV.U32 R2, RZ, RZ, R13 ;  /* 0x000000ffff027224 */ /* 0x000fe400078e000d */
[----:B------:R-:W-:-:S02]  /*1c550*/  IMAD.MOV.U32 R3, RZ, RZ, R12 ;  /* 0x000000ffff037224 */ /* 0x000fc400078e000c */
[----:B------:R-:W-:-:S07]  /*1c560*/  IMAD R7, R7, 0x58, RZ ;  /* 0x0000005807077824 */ /* 0x000fce00078e02ff */
.L_x_403:
[----:B------:R-:W0:Y:S01]  /*1c570*/  S2R R5, SR_CgaCtaId ;  /* 0x0000000000057919 */ /* 0x000e220000008800 */
[----:B------:R-:W-:Y:S01]  /*1c580*/  MOV R4, 0x400 ;  /* 0x0000040000047802 */ /* 0x000fe20000000f00 */
[----:B------:R-:W1:Y:S03]  /*1c590*/  S2R R18, SR_TID.X ;  /* 0x0000000000127919 */ /* 0x000e660000002100 */
[----:B0-----:R-:W-:Y:S02]  /*1c5a0*/  LEA R16, R5, R4, 0x18 ;  /* 0x0000000405107211 */ /* 0x001fe400078ec0ff */
[----:B------:R-:W-:Y:S02]  /*1c5b0*/  SHF.L.U32 R4, R2, 0x1f, RZ ;  /* 0x0000001f02047819 */ /* 0x000fe400000006ff */
[----:B-1----:R-:W-:Y:S01]  /*1c5c0*/  LOP3.LUT P1, RZ, R18, 0x7f, RZ, 0xc0, !PT ;  /* 0x0000007f12ff7812 */ /* 0x002fe2000782c0ff */
[----:B------:R-:W-:-:S04]  /*1c5d0*/  IMAD R15, R3, 0x8, R16 ;  /* 0x00000008030f7824 */ /* 0x000fc800078e0210 */
[----:B------:R-:W0:Y:S08]  /*1c5e0*/  SYNCS.PHASECHK.TRANS64.TRYWAIT P0, [R15+URZ+0x10], R4 ;  /* 0x000010040f0075a7 */ /* 0x000e30000800017f */
[----:B------:R-:W1:Y:S01]  /*1c5f0*/  @!P1 LDC R5, c[0x0][0x500] ;  /* 0x00014000ff059b82 */ /* 0x000e620000000800 */
[----:B0-----:R-:W-:Y:S05]  /*1c600*/  @!P0 BRA `(.L_x_401) ;  /* 0x0000000c008c8947 */ /* 0x001fea0003800000 */
.L_x_418:
[----:B------:R-:W-:Y:S01]  /*1c610*/  UPRMT UR8, UR13, 0x9910, URZ ;  /* 0x000099100d087896 */ /* 0x000fe2000800003f */
[----:B-1----:R1:W-:Y:S03]  /*1c620*/  @!P1 SYNCS.ARRIVE.TRANS64 RZ, [R15+URZ], R5 ;  /* 0x000000050fff99a7 */ /* 0x0023e6000800003f */
[----:B------:R-:W-:-:S06]  /*1c630*/  UISETP.NE.AND UP0, UPT, UR8, 0x2, UPT ;  /* 0x000000020800788c */ /* 0x000fcc000bf05270 */
[----:B------:R-:W-:-:S13]  /*1c640*/  PLOP3.LUT P0, PT, PT, PT, UP0, 0x80, 0x0 ;  /* 0x000000000000781c */ /* 0x000fda0003f0f008 */
[----:B-1----:R-:W-:Y:S05]  /*1c650*/  @P0 BRA `(.L_x_402) ;  /* 0x0000000000040947 */ /* 0x002fea0003800000 */
[----:B------:R-:W-:Y:S01]  /*1c660*/  BPT.TRAP 0x1 ;  /* 0x000000040000795c */ /* 0x000fe20000300000 */
.L_x_402:
[----:B0-----:R-:W-:Y:S01]  /*1c670*/  IMAD R4, R3, 0x4, R10 ;  /* 0x0000000403047824 */ /* 0x001fe200078e020a */
[----:B------:R-:W-:Y:S01]  /*1c680*/  R2UR UR34, R17 ;  /* 0x00000000112272ca */ /* 0x000fe200000e0000 */
[----:B------:R-:W-:Y:S01]  /*1c690*/  VIADD R0, R0, 0xffffffff ;  /* 0xffffffff00007836 */ /* 0x000fe20000000000 */
[----:B------:R-:W-:Y:S01]  /*1c6a0*/  R2UR UR33, R15 ;  /* 0x000000000f2172ca */ /* 0x000fe200000e0000 */
[--C-:B------:R-:W-:Y:S01]  /*1c6b0*/  IMAD R4, R4, 0x2c00, R16.reuse ;  /* 0x00002c0004047824 */ /* 0x100fe200078e0210 */
[----:B------:R-:W-:Y:S01]  /*1c6c0*/  R2UR UR36, R6 ;  /* 0x00000000062472ca */ /* 0x000fe200000e0000 */
[----:B------:R-:W-:Y:S01]  /*1c6d0*/  IMAD R16, R3, 0x10000, R16 ;  /* 0x0001000003107824 */ /* 0x000fe200078e0210 */
[----:B------:R-:W-:Y:S01]  /*1c6e0*/  R2UR UR35, R14 ;  /* 0x000000000e2372ca */ /* 0x000fe200000e0000 */
[----:B------:R-:W-:Y:S01]  /*1c6f0*/  UIADD3 UR14, UP0, UR38, 0xf0, URZ ;  /* 0x000000f0260e7890 */ /* 0x000fe2000ff1e03f */
[----:B------:R-:W-:Y:S01]  /*1c700*/  R2UR UR8, R4 ;  /* 0x00000000040872ca */ /* 0x000fe200000e0000 */
[----:B------:R-:W-:Y:S01]  /*1c710*/  UIADD3 UR40, UP1, UR38, 0x1f0, URZ ;  /* 0x000001f026287890 */ /* 0x000fe2000ff3e03f */
[----:B------:R-:W-:Y:S01]  /*1c720*/  R2UR UR24, R16 ;  /* 0x00000000101872ca */ /* 0x000fe200000e0000 */
[----:B------:R-:W-:Y:S01]  /*1c730*/  UIADD3.X UR15, URZ, UR39, URZ, UP0, !UPT ;  /* 0x000000273f0f7290 */ /* 0x000fe200087fe43f */
[----:B------:R-:W-:Y:S01]  /*1c740*/  R2UR UR19, R7 ;  /* 0x00000000071372ca */ /* 0x000fe200000e0000 */
[----:B------:R-:W-:Y:S01]  /*1c750*/  UIADD3 UR26, UR34, 0x80, URZ ;  /* 0x00000080221a7890 */ /* 0x000fe2000fffe03f */
[----:B------:R-:W-:Y:S01]  /*1c760*/  ISETP.GT.AND P1, PT, R0, 0x1, PT ;  /* 0x000000010000780c */ /* 0x000fe20003f24270 */
[----:B------:R-:W-:Y:S01]  /*1c770*/  UIADD3.X UR41, URZ, UR39, URZ, UP1, !UPT ;  /* 0x000000273f297290 */ /* 0x000fe20008ffe43f */
[----:B------:R-:W-:Y:S01]  /*1c780*/  VIADD R3, R3, 0x1 ;  /* 0x0000000103037836 */ /* 0x000fe20000000000 */
[----:B------:R-:W-:Y:S01]  /*1c790*/  UMOV UR22, 0x0 ;  /* 0x0000000000167882 */ /* 0x000fe20000000000 */
[----:B------:R-:W-:Y:S01]  /*1c7a0*/  UMOV UR23, 0x10000000 ;  /* 0x1000000000177882 */ /* 0x000fe20000000000 */
[----:B------:R-:W-:Y:S01]  /*1c7b0*/  UMOV UR25, UR33 ;  /* 0x0000002100197c82 */ /* 0x000fe20008000000 */
[----:B------:R-:W-:Y:S01]  /*1c7c0*/  UMOV UR28, UR36 ;  /* 0x00000024001c7c82 */ /* 0x000fe20008000000 */
[----:B------:R-:W-:Y:S01]  /*1c7d0*/  UIADD3 UR16, UR8, 0x20100, URZ ;  /* 0x0002010008107890 */ /* 0x000fe2000fffe03f */
[----:B------:R-:W-:Y:S01]  /*1c7e0*/  ISETP.NE.AND P0, PT, R3, 0x2, PT ;  /* 0x000000020300780c */ /* 0x000fe20003f05270 */
[----:B------:R-:W-:Y:S01]  /*1c7f0*/  UIADD3 UR32, UR24, 0x100, URZ ;  /* 0x0000010018207890 */ /* 0x000fe2000fffe03f */
[----:B------:R-:W-:Y:S01]  /*1c800*/  VIADD R17, R17, 0x100 ;  /* 0x0000010011117836 */ /* 0x000fe20000000000 */
[----:B------:R-:W-:Y:S01]  /*1c810*/  UIADD3 UR24, UR24, 0x8100, URZ ;  /* 0x0000810018187890 */ /* 0x000fe2000fffe03f */
[----:B------:R-:W-:Y:S01]  /*1c820*/  SEL R5, RZ, 0x1, P0 ;  /* 0x00000001ff057807 */ /* 0x000fe20000000000 */
[----:B------:R-:W-:Y:S01]  /*1c830*/  UIADD3 UR8, UR8, 0x25900, URZ ;  /* 0x0002590008087890 */ /* 0x000fe2000fffe03f */
[----:B------:R-:W-:Y:S01]  /*1c840*/  SEL R3, R3, RZ, P0 ;  /* 0x000000ff03037207 */ /* 0x000fe20000000000 */
[----:B------:R-:W-:Y:S01]  /*1c850*/  UMOV UR27, UR35 ;  /* 0x00000023001b7c82 */ /* 0x000fe20008000000 */
[----:B------:R-:W-:Y:S01]  /*1c860*/  UMOV UR21, 0x30000 ;  /* 0x0003000000157882 */ /* 0x000fe20000000000 */
[----:B------:R-:W-:Y:S01]  /*1c870*/  UMOV UR17, UR33 ;  /* 0x0000002100117c82 */ /* 0x000fe20008000000 */
[----:B------:R-:W-:Y:S01]  /*1c880*/  UMOV UR18, UR34 ;  /* 0x0000002200127c82 */ /* 0x000fe20008000000 */
[----:B------:R-:W-:Y:S01]  /*1c890*/  UMOV UR20, UR36 ;  /* 0x0000002400147c82 */ /* 0x000fe20008000000 */
[----:B------:R0:W-:Y:S01]  /*1c8a0*/  UTMALDG.3D [UR32], [UR14], desc[UR22] ;  /* 0x000016200e0075b4 */ /* 0x0001e20008011000 */
[----:B------:R-:W-:Y:S01]  /*1c8b0*/  UMOV UR9, UR33 ;  /* 0x0000002100097c82 */ /* 0x000fe20008000000 */
[----:B------:R-:W-:Y:S01]  /*1c8c0*/  UMOV UR11, UR19 ;  /* 0x00000013000b7c82 */ /* 0x000fe20008000000 */
[----:B------:R-:W-:Y:S01]  /*1c8d0*/  UMOV UR12, UR36 ;  /* 0x00000024000c7c82 */ /* 0x000fe20008000000 */
[----:B------:R-:W-:Y:S01]  /*1c8e0*/  UMOV UR10, UR26 ;  /* 0x0000001a000a7c82 */ /* 0x000fe20008000000 */
[----:B------:R-:W-:Y:S01]  /*1c8f0*/  LOP3.LUT R2, R2, R5, RZ, 0x3c, !PT ;  /* 0x0000000502027212 */ /* 0x000fe200078e3cff */
[----:B------:R0:W-:Y:S01]  /*1c900*/  UTMALDG.3D [UR24], [UR14], desc[UR22] ;  /* 0x000016180e0075b4 */ /* 0x0001e20008011000 */
[----:B------:R0:W-:Y:S01]  /*1c910*/  UTMALDG.3D.MULTICAST [UR16], [UR40], UR21, desc[UR22] ;  /* 0x00001610280073b4 */ /* 0x0001e20008011815 */
[----:B------:R0:W-:Y:S02]  /*1c920*/  UTMALDG.3D.MULTICAST [UR8], [UR40], UR21, desc[UR22] ;  /* 0x00001608280073b4 */ /* 0x0001e40008011815 */
[----:B0-----:R-:W-:Y:S05]  /*1c930*/  @P1 BRA `(.L_x_403) ;  /* 0xfffffffc000c1947 */ /* 0x001fea000383ffff */
.L_x_400:
[----:B------:R-:W-:Y:S05]  /*1c940*/  BSYNC B1 ;  /* 0x0000000000017941 */ /* 0x000fea0003800000 */
.L_x_399:
[----:B------:R-:W2:Y:S01]  /*1c950*/  LDL.LU R18, [R1+0x200] ;  /* 0x0002000001127983 */ /* 0x000ea20000300800 */
[----:B------:R-:W-:Y:S01]  /*1c960*/  LOP3.LUT P1, RZ, R9, 0xff, RZ, 0xc0, !PT ;  /* 0x000000ff09ff7812 */ /* 0x000fe2000782c0ff */
[----:B------:R-:W-:Y:S01]  /*1c970*/  IMAD.IADD R12, R11, 0x1, R12 ;  /* 0x000000010b0c7824 */ /* 0x000fe200078e020c */
[----:B------:R-:W-:Y:S01]  /*1c980*/  ULDC.64 UR8, c[0x0][0x650] ;  /* 0x0001940000087ab9 */ /* 0x000fe20000000a00 */
[----:B------:R-:W3:Y:S01]  /*1c990*/  LDL.LU R16, [R1+0x208] ;  /* 0x0002080001107983 */ /* 0x000ee20000300800 */
[----:B------:R-:W-:Y:S01]  /*1c9a0*/  BSSY B1, `(.L_x_404) ;  /* 0x000006f000017945 */ /* 0x000fe20003800000 */
[----:B------:R-:W-:Y:S01]  /*1c9b0*/  IMAD.MOV.U32 R5, RZ, RZ, -0x1 ;  /* 0xffffffffff057424 */ /* 0x000fe200078e00ff */
[----:B------:R-:W-:Y:S01]  /*1c9c0*/  SHF.R.U32.HI R0, RZ, 0x1, R12 ;  /* 0x00000001ff007819 */ /* 0x000fe2000001160c */
[----:B------:R-:W-:Y:S01]  /*1c9d0*/  IMAD.MOV.U32 R7, RZ, RZ, -0x1 ;  /* 0xffffffffff077424 */ /* 0x000fe200078e00ff */
[----:B------:R-:W-:Y:S01]  /*1c9e0*/  ISETP.GT.U32.AND P0, PT, R12, 0x1, PT ;  /* 0x000000010c00780c */ /* 0x000fe20003f04070 */
[----:B------:R-:W-:Y:S01]  /*1c9f0*/  IMAD.MOV.U32 R6, RZ, RZ, -0x1 ;  /* 0xffffffffff067424 */ /* 0x000fe200078e00ff */
[----:B------:R-:W-:-:S02]  /*1ca00*/  LOP3.LUT R0, R0, 0x1, RZ, 0xc0, !PT ;  /* 0x0000000100007812 */ /* 0x000fc400078ec0ff */
[----:B------:R-:W-:Y:S01]  /*1ca10*/  ISETP.LT.U32.AND P0, PT, R11, 0x2, P0 ;  /* 0x000000020b00780c */ /* 0x000fe20000701070 */
[----:B------:R-:W0:Y:S01]  /*1ca20*/  @P1 S2R R3, SR_CgaCtaId ;  /* 0x0000000000031919 */ /* 0x000e220000008800 */
[----:B------:R-:W-:Y:S02]  /*1ca30*/  @P1 MOV R2, 0x400 ;  /* 0x0000040000021802 */ /* 0x000fe40000000f00 */
[----:B------:R-:W-:Y:S02]  /*1ca40*/  LOP3.LUT R12, R12, 0x1, RZ, 0xc0, !PT ;  /* 0x000000010c0c7812 */ /* 0x000fe400078ec0ff */
[----:B------:R-:W-:Y:S02]  /*1ca50*/  PRMT R9, RZ, 0x7610, R9 ;  /* 0x00007610ff097816 */ /* 0x000fe40000000009 */
[----:B0-----:R-:W-:-:S04]  /*1ca60*/  @P1 LEA R2, R3, R2, 0x18 ;  /* 0x0000000203021211 */ /* 0x001fc800078ec0ff */
[----:B------:R0:W-:Y:S01]  /*1ca70*/  @P1 SYNCS.ARRIVE.TRANS64.A1T0 RZ, [R2+URZ+0x38], RZ ;  /* 0x000038ff02ff19a7 */ /* 0x0001e2000810003f */
[----:B------:R-:W-:Y:S02]  /*1ca80*/  ISETP.NE.U32.AND P1, PT, R0, 0x1, PT ;  /* 0x000000010000780c */ /* 0x000fe40003f25070 */
[----:B------:R-:W-:Y:S02]  /*1ca90*/  SEL R0, RZ, 0x1, !P0 ;  /* 0x00000001ff007807 */ /* 0x000fe40004000000 */
[----:B------:R-:W-:-:S04]  /*1caa0*/  ISETP.GT.U32.AND P1, PT, R11, 0x1, !P1 ;  /* 0x000000010b00780c */ /* 0x000fc80004f24070 */
[----:B0-----:R-:W-:-:S04]  /*1cab0*/  SEL R2, RZ, 0x1, !P1 ;  /* 0x00000001ff027807 */ /* 0x001fc80004800000 */
[--C-:B------:R-:W-:Y:S02]  /*1cac0*/  LOP3.LUT R13, R2, R13, R0.reuse, 0x96, !PT ;  /* 0x0000000d020d7212 */ /* 0x100fe400078e9600 */
[----:B------:R-:W-:Y:S02]  /*1cad0*/  PRMT R0, RZ, 0x7610, R0 ;  /* 0x00007610ff007816 */ /* 0x000fe40000000000 */
[----:B---3--:R-:W-:-:S04]  /*1cae0*/  IADD3 R16, P2, R16, UR30, RZ ;  /* 0x0000001e10107c10 */ /* 0x008fc8000ff5e0ff */
[----:B--2---:R-:W-:Y:S01]  /*1caf0*/  IADD3.X R18, R18, UR7, RZ, P2, !PT ;  /* 0x0000000712127c10 */ /* 0x004fe200097fe4ff */
[----:B------:R0:W-:Y:S01]  /*1cb00*/  STL [R1+0x208], R16 ;  /* 0x0002081001007387 */ /* 0x0001e20000100800 */
[----:B------:R-:W-:-:S03]  /*1cb10*/  ISETP.GE.U32.AND P2, PT, R16, UR8, PT ;  /* 0x0000000810007c0c */ /* 0x000fc6000bf46070 */
[----:B------:R0:W-:Y:S01]  /*1cb20*/  STL [R1+0x200], R18 ;  /* 0x0002001201007387 */ /* 0x0001e20000100800 */
[----:B------:R-:W-:-:S13]  /*1cb30*/  ISETP.GE.U32.AND.EX P0, PT, R18, UR9, PT, P2 ;  /* 0x0000000912007c0c */ /* 0x000fda000bf06120 */
[----:B0-----:R-:W-:Y:S05]  /*1cb40*/  @P0 BRA `(.L_x_405) ;  /* 0x0000000400500947 */ /* 0x001fea0003800000 */
[----:B------:R-:W-:Y:S01]  /*1cb50*/  ULDC.64 UR8, c[0x0][0x628] ;  /* 0x00018a0000087ab9 */ /* 0x000fe20000000a00 */
[----:B------:R-:W0:Y:S01]  /*1cb60*/  S2R R14, SR_CTAID.X ;  /* 0x00000000000e7919 */ /* 0x000e220000002500 */
[----:B------:R-:W-:Y:S01]  /*1cb70*/  ISETP.NE.U32.AND P0, PT, RZ, UR8, PT ;  /* 0x00000008ff007c0c */ /* 0x000fe2000bf05070 */
[----:B------:R-:W-:Y:S01]  /*1cb80*/  ULDC UR11, c[0x0][0x630] ;  /* 0x00018c00000b7ab9 */ /* 0x000fe20000000800 */
[----:B------:R-:W-:Y:S01]  /*1cb90*/  IMAD.MOV.U32 R2, RZ, RZ, R16 ;  /* 0x000000ffff027224 */ /* 0x000fe200078e0010 */
[----:B------:R-:W1:Y:S01]  /*1cba0*/  S2R R0, SR_CTAID.Y ;  /* 0x0000000000007919 */ /* 0x000e620000002600 */
[----:B------:R-:W-:Y:S01]  /*1cbb0*/  ISETP.NE.AND.EX P0, PT, RZ, UR9, PT, P0 ;  /* 0x00000009ff007c0c */ /* 0x000fe2000bf05300 */
[----:B------:R-:W-:-:S12]  /*1cbc0*/  IMAD.MOV.U32 R3, RZ, RZ, R18 ;  /* 0x000000ffff037224 */ /* 0x000fd800078e0012 */
[----:B------:R-:W-:Y:S05]  /*1cbd0*/  @!P0 BRA `(.L_x_406) ;  /* 0x0000000000288947 */ /* 0x000fea0003800000 */
[----:B------:R-:W-:Y:S02]  /*1cbe0*/  ULDC UR10, c[0x0][0x634] ;  /* 0x00018d00000a7ab9 */ /* 0x000fe40000000800 */
[----:B------:R-:W-:-:S05]  /*1cbf0*/  IADD3 R7, P0, R16, UR10, RZ ;  /* 0x0000000a10077c10 */ /* 0x000fca000ff1e0ff */
[----:B------:R-:W-:-:S04]  /*1cc00*/  IMAD.X R15, RZ, RZ, R18, P0 ;  /* 0x000000ffff0f7224 */ /* 0x000fc800000e0612 */
[----:B------:R-:W-:-:S04]  /*1cc10*/  IMAD.WIDE.U32 R4, R15, UR8, RZ ;  /* 0x000000080f047c25 */ /* 0x000fc8000f8e00ff */
[----:B------:R-:W-:-:S04]  /*1cc20*/  IMAD.WIDE.U32 R4, P0, R7, UR9, R4 ;  /* 0x0000000907047c25 */ /* 0x000fc8000f800004 */
[----:B------:R-:W-:-:S04]  /*1cc30*/  IMAD.WIDE.U32 R6, R7, UR8, RZ ;  /* 0x0000000807067c25 */ /* 0x000fc8000f8e00ff */
[----:B------:R-:W-:Y:S01]  /*1cc40*/  IMAD.X R3, RZ, RZ, RZ, P0 ;  /* 0x000000ffff037224 */ /* 0x000fe200000e06ff */
[----:B------:R-:W-:Y:S01]  /*1cc50*/  IADD3 RZ, P0, R7, R4, RZ ;  /* 0x0000000407ff7210 */ /* 0x000fe20007f1e0ff */
[----:B------:R-:W-:-:S04]  /*1cc60*/  IMAD.MOV.U32 R2, RZ, RZ, R5 ;  /* 0x000000ffff027224 */ /* 0x000fc800078e0005 */
[----:B------:R-:W-:-:S08]  /*1cc70*/  IMAD.WIDE.U32.X R2, R15, UR9, R2, P0 ;  /* 0x000000090f027c25 */ /* 0x000fd000080e0402 */
.L_x_406:
[--C-:B------:R-:W-:Y:S01]  /*1cc80*/  SHF.R.U64 R6, R2, UR11, R3.reuse ;  /* 0x0000000b02067c19 */ /* 0x100fe20008001203 */
[----:B------:R-:W-:Y:S01]  /*1cc90*/  ULDC.64 UR8, c[0x0][0x620] ;  /* 0x0001880000087ab9 */ /* 0x000fe20000000a00 */
[----:B------:R-:W-:Y:S01]  /*1cca0*/  SHF.R.U32.HI R2, RZ, UR11, R3 ;  /* 0x0000000bff027c19 */ /* 0x000fe20008011603 */
[----:B------:R-:W-:Y:S01]  /*1ccb0*/  IMAD.MOV.U32 R3, RZ, RZ, R18 ;  /* 0x000000ffff037224 */ /* 0x000fe200078e0012 */
[----:B------:R-:W-:Y:S01]  /*1ccc0*/  IADD3 R5, P0, RZ, -R6, RZ ;  /* 0x80000006ff057210 */ /* 0x000fe20007f1e0ff */
[----:B------:R-:W2:Y:S01]  /*1ccd0*/  LDC R21, c[0x0][0x144] ;  /* 0x00005100ff157b82 */ /* 0x000ea20000000800 */
[----:B0-----:R-:W-:Y:S01]  /*1cce0*/  I2FP.F32.U32 R7, R14 ;  /* 0x0000000e00077245 */ /* 0x001fe20000201000 */
[----:B------:R-:W-:Y:S01]  /*1ccf0*/  ULDC.64 UR14, c[0x0][0x640] ;  /* 0x00019000000e7ab9 */ /* 0x000fe20000000a00 */
[----:B------:R-:W-:Y:S01]  /*1cd00*/  ULDC UR10, c[0x0][0x608] ;  /* 0x00018200000a7ab9 */ /* 0x000fe20000000800 */
[----:B------:R-:W-:Y:S01]  /*1cd10*/  IMAD.X R2, RZ, RZ, ~R2, P0 ;  /* 0x000000ffff027224 */ /* 0x000fe200000e0e02 */
[----:B------:R-:W-:-:S03]  /*1cd20*/  ISETP.NE.U32.AND P0, PT, RZ, UR14, PT ;  /* 0x0000000eff007c0c */ /* 0x000fc6000bf05070 */
[----:B------:R-:W-:Y:S01]  /*1cd30*/  IMAD R4, R2, UR8, RZ ;  /* 0x0000000802047c24 */ /* 0x000fe2000f8e02ff */
[----:B------:R-:W0:Y:S01]  /*1cd40*/  LDC R17, c[0x0][0x148] ;  /* 0x00005200ff117b82 */ /* 0x000e220000000800 */
[----:B------:R-:W-:Y:S01]  /*1cd50*/  IMAD.MOV.U32 R2, RZ, RZ, R16 ;  /* 0x000000ffff027224 */ /* 0x000fe200078e0010 */
[----:B------:R-:W-:-:S03]  /*1cd60*/  ISETP.NE.AND.EX P0, PT, RZ, UR15, PT, P0 ;  /* 0x0000000fff007c0c */ /* 0x000fc6000bf05300 */
[----:B------:R-:W-:Y:S01]  /*1cd70*/  IMAD.WIDE.U32 R2, R5, UR8, R2 ;  /* 0x0000000805027c25 */ /* 0x000fe2000f8e0002 */
[----:B------:R-:W-:-:S03]  /*1cd80*/  ULDC UR8, c[0x0][0x150] ;  /* 0x0000540000087ab9 */ /* 0x000fc60000000800 */
[----:B------:R-:W-:Y:S02]  /*1cd90*/  IMAD R5, R5, UR9, R4 ;  /* 0x0000000905057c24 */ /* 0x000fe4000f8e0204 */
[----:B------:R-:W-:Y:S01]  /*1cda0*/  FMUL R4, R7, UR8 ;  /* 0x0000000807047c20 */ /* 0x000fe20008400000 */
[----:B------:R-:W-:Y:S01]  /*1cdb0*/  ULDC UR8, c[0x0][0x618] ;  /* 0x0001860000087ab9 */ /* 0x000fe20000000800 */
[----:B------:R-:W-:Y:S01]  /*1cdc0*/  ULDC UR9, c[0x0][0x154] ;  /* 0x0000550000097ab9 */ /* 0x000fe20000000800 */
[----:B------:R-:W-:-:S03]  /*1cdd0*/  IMAD.IADD R3, R3, 0x1, R5 ;  /* 0x0000000103037824 */ /* 0x000fc600078e0205 */
[----:B------:R-:W3:Y:S02]  /*1cde0*/  F2I.U32.TRUNC.NTZ R4, R4 ;  /* 0x0000000400047305 */ /* 0x000ee4000020f000 */
[----:B------:R-:W-:Y:S02]  /*1cdf0*/  SHF.R.U64 R7, R2, UR8, R3 ;  /* 0x0000000802077c19 */ /* 0x000fe40008001203 */
[----:B-1----:R-:W-:-:S05]  /*1ce00*/  I2FP.F32.U32 R2, R0 ;  /* 0x0000000000027245 */ /* 0x002fca0000201000 */
[----:B------:R-:W-:Y:S01]  /*1ce10*/  FMUL R18, R2, UR9 ;  /* 0x0000000902127c20 */ /* 0x000fe20008400000 */
[----:B------:R-:W-:Y:S01]  /*1ce20*/  SHF.R.U32.HI R2, RZ, UR8, R3 ;  /* 0x00000008ff027c19 */ /* 0x000fe20008011603 */
[----:B------:R-:W-:-:S03]  /*1ce30*/  ULDC UR8, c[0x0][0x658] ;  /* 0x0001960000087ab9 */ /* 0x000fc60000000800 */
[--C-:B------:R-:W-:Y:S01]  /*1ce40*/  SHF.R.U64 R16, R7, UR10, R2.reuse ;  /* 0x0000000a07107c19 */ /* 0x100fe20008001202 */
[----:B------:R-:W1:Y:S01]  /*1ce50*/  F2I.U32.TRUNC.NTZ R18, R18 ;  /* 0x0000001200127305 */ /* 0x000e62000020f000 */
[----:B------:R-:W-:Y:S01]  /*1ce60*/  SHF.R.U32.HI R3, RZ, UR10, R2 ;  /* 0x0000000aff037c19 */ /* 0x000fe20008011602 */
[----:B---3--:R-:W-:-:S03]  /*1ce70*/  IMAD.MOV R4, RZ, RZ, -R4 ;  /* 0x000000ffff047224 */ /* 0x008fc600078e0a04 */
[--C-:B------:R-:W-:Y:S01]  /*1ce80*/  SHF.R.U64 R15, R16, UR8, R3.reuse ;  /* 0x00000008100f7c19 */ /* 0x100fe20008001203 */
[----:B--2---:R-:W-:Y:S01]  /*1ce90*/  IMAD R14, R21, R4, R14 ;  /* 0x00000004150e7224 */ /* 0x004fe200078e020e */
[----:B------:R-:W-:-:S03]  /*1cea0*/  SHF.R.U32.HI R19, RZ, UR8, R3 ;  /* 0x00000008ff137c19 */ /* 0x000fc60008011603 */
[----:B------:R-:W-:Y:S02]  /*1ceb0*/  IMAD.MOV.U32 R2, RZ, RZ, R15 ;  /* 0x000000ffff027224 */ /* 0x000fe400078e000f */
[----:B------:R-:W-:Y:S01]  /*1cec0*/  IMAD.MOV.U32 R3, RZ, RZ, R19 ;  /* 0x000000ffff037224 */ /* 0x000fe200078e0013 */
[----:B------:R-:W-:Y:S06]  /*1ced0*/  @!P0 BRA `(.L_x_407) ;  /* 0x0000000000288947 */ /* 0x000fec0003800000 */
[----:B------:R-:W-:Y:S02]  /*1cee0*/  ULDC UR8, c[0x0][0x64c] ;  /* 0x0001930000087ab9 */ /* 0x000fe40000000800 */
[----:B------:R-:W-:-:S05]  /*1cef0*/  IADD3 R3, P0, R15, UR8, RZ ;  /* 0x000000080f037c10 */ /* 0x000fca000ff1e0ff */
[----:B------:R-:W-:-:S04]  /*1cf00*/  IMAD.X R19, RZ, RZ, R19, P0 ;  /* 0x000000ffff137224 */ /* 0x000fc800000e0613 */
[----:B------:R-:W-:-:S04]  /*1cf10*/  IMAD.WIDE.U32 R4, R19, UR14, RZ ;  /* 0x0000000e13047c25 */ /* 0x000fc8000f8e00ff */
[----:B------:R-:W-:-:S04]  /*1cf20*/  IMAD.WIDE.U32 R4, P0, R3, UR15, R4 ;  /* 0x0000000f03047c25 */ /* 0x000fc8000f800004 */
[----:B------:R-:W-:-:S04]  /*1cf30*/  IMAD.WIDE.U32 R2, R3, UR14, RZ ;  /* 0x0000000e03027c25 */ /* 0x000fc8000f8e00ff */
[----:B------:R-:W-:Y:S01]  /*1cf40*/  IMAD.MOV.U32 R2, RZ, RZ, R5 ;  /* 0x000000ffff027224 */ /* 0x000fe200078e0005 */
[----:B------:R-:W-:Y:S01]  /*1cf50*/  IADD3 RZ, P1, R3, R4, RZ ;  /* 0x0000000403ff7210 */ /* 0x000fe20007f3e0ff */
[----:B------:R-:W-:-:S04]  /*1cf60*/  IMAD.X R3, RZ, RZ, RZ, P0 ;  /* 0x000000ffff037224 */ /* 0x000fc800000e06ff */
[----:B------:R-:W-:-:S08]  /*1cf70*/  IMAD.WIDE.U32.X R2, R19, UR15, R2, P1 ;  /* 0x0000000f13027c25 */ /* 0x000fd000088e0402 */
.L_x_407:
[----:B------:R-:W-:Y:S01]  /*1cf80*/  ULDC UR8, c[0x0][0x648] ;  /* 0x0001920000087ab9 */ /* 0x000fe20000000800 */
[----:B-1----:R-:W-:Y:S01]  /*1cf90*/  IMAD.MOV R18, RZ, RZ, -R18 ;  /* 0x000000ffff127224 */ /* 0x002fe200078e0a12 */
[----:B------:R-:W-:Y:S01]  /*1cfa0*/  SHF.R.U64 R3, R2, UR8, R3 ;  /* 0x0000000802037c19 */ /* 0x000fe20008001203 */
[----:B------:R-:W-:Y:S01]  /*1cfb0*/  ULDC UR8, c[0x0][0x638] ;  /* 0x00018e0000087ab9 */ /* 0x000fe20000000800 */
[----:B------:R-:W-:Y:S01]  /*1cfc0*/  LOP3.LUT R16, R16, UR6, RZ, 0xc0, !PT ;  /* 0x0000000610107c12 */ /* 0x000fe2000f8ec0ff */
[----:B0-----:R-:W-:Y:S01]  /*1cfd0*/  @P4 IMAD R14, R17, R18, R0 ;  /* 0x00000012110e4224 */ /* 0x001fe200078e0200 */
[----:B------:R-:W-:Y:S01]  /*1cfe0*/  LOP3.LUT R2, R7, UR4, RZ, 0xc0, !PT ;  /* 0x0000000407027c12 */ /* 0x000fe2000f8ec0ff */
[----:B------:R-:W-:Y:S01]  /*1cff0*/  IMAD.MOV R0, RZ, RZ, -R3 ;  /* 0x000000ffff007224 */ /* 0x000fe200078e0a03 */
[----:B------:R-:W-:Y:S01]  /*1d000*/  ULDC UR9, c[0x0][0x610] ;  /* 0x0001840000097ab9 */ /* 0x000fe20000000800 */
[----:B------:R-:W-:Y:S02]  /*1d010*/  IMAD R3, R3, UR5, R16 ;  /* 0x0000000503037c24 */ /* 0x000fe4000f8e0210 */
[----:B------:R-:W-:Y:S01]  /*1d020*/  IMAD R15, R0, UR8, R15 ;  /* 0x00000008000f7c24 */ /* 0x000fe2000f8e020f */
[----:B------:R-:W-:Y:S01]  /*1d030*/  ULDC UR8, c[0x0][0x600] ;  /* 0x0001800000087ab9 */ /* 0x000fe20000000800 */
[----:B------:R-:W-:-:S02]  /*1d040*/  IMAD R14, R3, UR9, R14 ;  /* 0x00000009030e7c24 */ /* 0x000fc4000f8e020e */
[----:B------:R-:W-:Y:S02]  /*1d050*/  IMAD R15, R15, UR8, R2 ;  /* 0x000000080f0f7c24 */ /* 0x000fe4000f8e0202 */
[----:B------:R-:W-:-:S03]  /*1d060*/  IMAD.MOV.U32 R0, RZ, RZ, 0x1 ;  /* 0x00000001ff007424 */ /* 0x000fc600078e00ff */
[----:B------:R-:W-:Y:S02]  /*1d070*/  SEL R7, R15, R14, !P4 ;  /* 0x0000000e0f077207 */ /* 0x000fe40006000000 */
[----:B------:R-:W-:-:S07]  /*1d080*/  SEL R5, R14, R15, !P4 ;  /* 0x0000000f0e057207 */ /* 0x000fce0006000000 */
.L_x_405:
[----:B------:R-:W-:Y:S05]  /*1d090*/  BSYNC B1 ;  /* 0x0000000000017941 */ /* 0x000fea0003800000 */
.L_x_404:
[----:B------:R-:W-:-:S13]  /*1d0a0*/  LOP3.LUT P0, RZ, R0, 0xff, RZ, 0xc0, !PT ;  /* 0x000000ff00ff7812 */ /* 0x000fda000780c0ff */
[----:B------:R-:W-:Y:S05]  /*1d0b0*/  @P0 BRA `(.L_x_408) ;  /* 0xfffffff000f40947 */ /* 0x000fea000383ffff */
[----:B------:R-:W-:Y:S05]  /*1d0c0*/  BSYNC B0 ;  /* 0x0000000000007941 */ /* 0x000fea0003800000 */
.L_x_397:
[----:B------:R-:W-:-:S03]  /*1d0d0*/  UMOV UR8, 0xffffffff ;  /* 0xffffffff00087882 */ /* 0x000fc60000000000 */
[----:B------:R-:W-:Y:S05]  /*1d0e0*/  BRA.DIV UR8, `(.L_x_409) ;  /* 0x0000000208e87947 */ /* 0x000fea000b800000 */
[----:B------:R-:W-:-:S13]  /*1d0f0*/  ELECT P0, URZ, PT ;  /* 0x00000000003f782f */ /* 0x000fda0003800000 */
.L_x_421:
[----:B------:R-:W-:Y:S04]  /*1d100*/  BSSY B0, `(.L_x_410) ;  /* 0x000001c000007945 */ /* 0x000fe80003800000 */
[----:B------:R-:W-:Y:S05]  /*1d110*/  @!P0 BRA `(.L_x_411) ;  /* 0x0000000000688947 */ /* 0x000fea0003800000 */
[----:B------:R-:W2:Y:S02]  /*1d120*/  LDL R0, [R1+0x1fc] ;  /* 0x0001fc0001007983 */ /* 0x000ea40000100800 */
[----:B--2---:R-:W-:-:S13]  /*1d130*/  R2UR UR8, R0 ;  /* 0x00000000000872ca */ /* 0x004fda00000e0000 */
[----:B------:R-:W-:-:S04]  /*1d140*/  ULOP3.LUT UR8, UR8, 0x2, URZ, 0xfc, !UPT ;  /* 0x0000000208087892 */ /* 0x000fc8000f8efc3f */
[----:B------:R-:W-:-:S06]  /*1d150*/  UISETP.NE.AND UP0, UPT, UR8, 0x3, UPT ;  /* 0x000000030800788c */ /* 0x000fcc000bf05270 */
[----:B------:R-:W-:-:S13]  /*1d160*/  PLOP3.LUT P0, PT, PT, PT, UP0, 0x80, 0x0 ;  /* 0x000000000000781c */ /* 0x000fda0003f0f008 */
[----:B------:R-:W-:Y:S05]  /*1d170*/  @!P0 BRA `(.L_x_412) ;  /* 0x0000000000048947 */ /* 0x000fea0003800000 */
[----:B------:R-:W-:Y:S01]  /*1d180*/  BPT.TRAP 0x1 ;  /* 0x000000040000795c */ /* 0x000fe20000300000 */
.L_x_412:
[----:B------:R-:W0:Y:S01]  /*1d190*/  S2R R3, SR_CgaCtaId ;  /* 0x0000000000037919 */ /* 0x000e220000008800 */
[----:B------:R-:W-:Y:S02]  /*1d1a0*/  MOV R0, 0x400 ;  /* 0x0000040000007802 */ /* 0x000fe40000000f00 */
[----:B------:R-:W-:Y:S02]  /*1d1b0*/  SHF.L.U32 R2, R13, 0x1f, RZ ;  /* 0x0000001f0d027819 */ /* 0x000fe400000006ff */
[----:B0-----:R-:W-:-:S05]  /*1d1c0*/  LEA R3, R3, R0, 0x18 ;  /* 0x0000000003037211 */ /* 0x001fca00078ec0ff */
[----:B------:R-:W-:-:S04]  /*1d1d0*/  VIADD R3, R3, 0x10 ;  /* 0x0000001003037836 */ /* 0x000fc80000000000 */
[C---:B------:R-:W-:Y:S02]  /*1d1e0*/  IMAD R5, R12.reuse, 0x8, R3 ;  /* 0x000000080c057824 */ /* 0x040fe400078e0203 */
[----:B------:R-:W-:Y:S02]  /*1d1f0*/  VIADD R12, R12, 0x1 ;  /* 0x000000010c0c7836 */ /* 0x000fe40000000000 */
[----:B------:R-:W0:Y:S03]  /*1d200*/  SYNCS.PHASECHK.TRANS64.TRYWAIT P0, [R5+URZ], R2 ;  /* 0x00000002050075a7 */ /* 0x000e26000800017f */
[----:B------:R-:W-:-:S04]  /*1d210*/  ISETP.NE.AND P1, PT, R12, 0x2, PT ;  /* 0x000000020c00780c */ /* 0x000fc80003f25270 */
[----:B------:R-:W-:Y:S02]  /*1d220*/  SEL R0, RZ, 0x1, P1 ;  /* 0x00000001ff007807 */ /* 0x000fe40000800000 */
[----:B------:R-:W-:Y:S02]  /*1d230*/  SEL R12, R12, RZ, P1 ;  /* 0x000000ff0c0c7207 */ /* 0x000fe40000800000 */
[----:B------:R-:W-:Y:S01]  /*1d240*/  LOP3.LUT R0, R13, R0, RZ, 0x3c, !PT ;  /* 0x000000000d007212 */ /* 0x000fe200078e3cff */
[----:B0-----:R-:W-:Y:S06]  /*1d250*/  @!P0 BRA `(.L_x_413) ;  /* 0x0000000000ac8947 */ /* 0x001fec0003800000 */
.L_x_422:
[----:B------:R-:W-:Y:S01]  /*1d260*/  IMAD R3, R12, 0x8, R3 ;  /* 0x000000080c037824 */ /* 0x000fe200078e0203 */
[----:B------:R-:W-:-:S07]  /*1d270*/  SHF.L.U32 R0, R0, 0x1f, RZ ;  /* 0x0000001f00007819 */ /* 0x000fce00000006ff */
.L_x_414:
[----:B-1----:R1:W2:Y:S02]  /*1d280*/  SYNCS.PHASECHK.TRANS64.TRYWAIT P0, [R3+URZ], R0 ;  /* 0x00000000030075a7 */ /* 0x0022a4000800017f */
[----:B--2---:R-:W-:Y:S05]  /*1d290*/  @!P0 NANOSLEEP.SYNCS 0x989680 ;  /* 0x009896800000895d */ /* 0x004fea0003900000 */
[----:B------:R-:W2:Y:S02]  /*1d2a0*/  @!P0 SYNCS.PHASECHK.TRANS64 P0, [R3+URZ], R0 ;  /* 0x00000000030085a7 */ /* 0x000ea4000800007f */
[----:B--2---:R-:W-:Y:S05]  /*1d2b0*/  @!P0 BRA `(.L_x_414) ;  /* 0xfffffffc00f08947 */ /* 0x004fea000383ffff */
.L_x_411:
[----:B------:R-:W-:Y:S05]  /*1d2c0*/  BSYNC B0 ;  /* 0x0000000000007941 */ /* 0x000fea0003800000 */
.L_x_410:
[----:B------:R-:W-:Y:S05]  /*1d2d0*/  EXIT ;  /* 0x000000000000794d */ /* 0x000fea0003800000 */
.L_x_21:
[----:B-1----:R-:W-:-:S04]  /*1d2e0*/  IMAD.U32 R3, RZ, RZ, UR5 ;  /* 0x00000005ff037e24 */ /* 0x002fc8000f8e00ff */
[----:B------:R1:W3:Y:S03]  /*1d2f0*/  SYNCS.PHASECHK.TRANS64.TRYWAIT P0, [R3+URZ], R0 ;  /* 0x00000000030075a7 */ /* 0x0002e6000800017f */
[----:B---3--:R-:W-:Y:S05]  /*1d300*/  @!P0 NANOSLEEP.SYNCS 0x989680 ;  /* 0x009896800000895d */ /* 0x008fea0003900000 */
[----:B------:R-:W3:Y:S02]  /*1d310*/  @!P0 SYNCS.PHASECHK.TRANS64 P0, [R3+URZ], R0 ;  /* 0x00000000030085a7 */ /* 0x000ee4000800007f */
[----:B---3--:R-:W-:Y:S05]  /*1d320*/  @!P0 BRA `(.L_x_21) ;  /* 0xfffffffc00ec8947 */ /* 0x008fea000383ffff */
[----:B------:R-:W-:Y:S05]  /*1d330*/  BRA `(.L_x_20) ;  /* 0xfffffe50009c7947 */ /* 0x000fea000383ffff */
.L_x_27:
[----:B-----5:R4:W-:Y:S02]  /*1d340*/  STL [R1+0x220], R0 ;  /* 0x0002200001007387 */ /* 0x0209e40000100800 */
[----:B----4-:R-:W-:-:S04]  /*1d350*/  IMAD.U32 R0, RZ, RZ, UR8 ;  /* 0x00000008ff007e24 */ /* 0x010fc8000f8e00ff */
[----:B------:R4:W0:Y:S03]  /*1d360*/  SYNCS.PHASECHK.TRANS64.TRYWAIT P0, [R0+URZ], R229 ;  /* 0x000000e5000075a7 */ /* 0x000826000800017f */
[----:B0-----:R-:W-:Y:S05]  /*1d370*/  @!P0 NANOSLEEP.SYNCS 0x989680 ;  /* 0x009896800000895d */ /* 0x001fea0003900000 */
[----:B------:R4:W0:Y:S02]  /*1d380*/  @!P0 SYNCS.PHASECHK.TRANS64 P0, [R0+URZ], R229 ;  /* 0x000000e5000085a7 */ /* 0x000824000800007f */
[----:B----4-:R4:W5:Y:S02]  /*1d390*/  LDL.LU R0, [R1+0x220] ;  /* 0x0002200001007983 */ /* 0x0109640000300800 */
[----:B0---4-:R-:W-:Y:S05]  /*1d3a0*/  @!P0 BRA `(.L_x_27) ;  /* 0xfffffffc00e48947 */ /* 0x011fea000383ffff */
[----:B------:R-:W-:Y:S05]  /*1d3b0*/  BRA `(.L_x_26) ;  /* 0xfffffe9c00e07947 */ /* 0x000fea000383ffff */
.L_x_398:
[----:B------:R-:W-:Y:S01]  /*1d3c0*/  BSSY B1, `(.L_x_415) ;  /* 0x0000006000017945 */ /* 0x000fe20003800000 */
[----:B------:R-:W-:-:S07]  /*1d3d0*/  IMAD.MOV.U32 R0, RZ, RZ, -0x1 ;  /* 0xffffffffff007424 */ /* 0x000fce00078e00ff */
[----:B------:R-:W-:Y:S05]  /*1d3e0*/  WARPSYNC.COLLECTIVE R0, `(.L_x_416) ;  /* 0x00000000000c7348 */ /* 0x000fea0003c00000 */
[----:B------:R-:W-:Y:S02]  /*1d3f0*/  ELECT P0, UR62, PT ;  /* 0x00000000003e782f */ /* 0x000fe40003800000 */
[----:B------:R-:W-:Y:S01]  /*1d400*/  MOV R0, UR62 ;  /* 0x0000003e00007c02 */ /* 0x000fe20008000f00 */
[----:B------:R-:W-:Y:S10]  /*1d410*/  ENDCOLLECTIVE ;  /* 0x000000000000791b */ /* 0x000ff40003800000 */
.L_x_416:
[----:B------:R-:W-:Y:S05]  /*1d420*/  BSYNC B1 ;  /* 0x0000000000017941 */ /* 0x000fea0003800000 */
.L_x_415:
[----:B------:R-:W-:Y:S05]  /*1d430*/  BRA `(.L_x_417) ;  /* 0xfffffff000207947 */ /* 0x000fea000383ffff */
.L_x_401:
[----:B0-----:R0:W2:Y:S02]  /*1d440*/  SYNCS.PHASECHK.TRANS64.TRYWAIT P0, [R15+URZ+0x10], R4 ;  /* 0x000010040f0075a7 */ /* 0x0010a4000800017f */
[----:B--2---:R-:W-:Y:S05]  /*1d450*/  @!P0 NANOSLEEP.SYNCS 0x989680 ;  /* 0x009896800000895d */ /* 0x004fea0003900000 */
[----:B------:R-:W2:Y:S02]  /*1d460*/  @!P0 SYNCS.PHASECHK.TRANS64 P0, [R15+URZ+0x10], R4 ;  /* 0x000010040f0085a7 */ /* 0x000ea4000800007f */
[----:B--2---:R-:W-:Y:S05]  /*1d470*/  @!P0 BRA `(.L_x_401) ;  /* 0xfffffffc00f08947 */ /* 0x004fea000383ffff */
[----:B------:R-:W-:Y:S05]  /*1d480*/  BRA `(.L_x_418) ;  /* 0xfffffff000607947 */ /* 0x000fea000383ffff */
.L_x_409:
[----:B------:R-:W-:Y:S01]  /*1d490*/  BSSY B0, `(.L_x_419) ;  /* 0x0000006000007945 */ /* 0x000fe20003800000 */
[----:B------:R-:W-:-:S07]  /*1d4a0*/  IMAD.MOV.U32 R0, RZ, RZ, -0x1 ;  /* 0xffffffffff007424 */ /* 0x000fce00078e00ff */
[----:B------:R-:W-:Y:S05]  /*1d4b0*/  WARPSYNC.COLLECTIVE R0, `(.L_x_420) ;  /* 0x00000000000c7348 */ /* 0x000fea0003c00000 */
[----:B------:R-:W-:Y:S02]  /*1d4c0*/  ELECT P0, UR62, PT ;  /* 0x00000000003e782f */ /* 0x000fe40003800000 */
[----:B------:R-:W-:Y:S01]  /*1d4d0*/  MOV R0, UR62 ;  /* 0x0000003e00007c02 */ /* 0x000fe20008000f00 */
[----:B------:R-:W-:Y:S10]  /*1d4e0*/  ENDCOLLECTIVE ;  /* 0x000000000000791b */ /* 0x000ff40003800000 */
.L_x_420:
[----:B------:R-:W-:Y:S05]  /*1d4f0*/  BSYNC B0 ;  /* 0x0000000000007941 */ /* 0x000fea0003800000 */
.L_x_419:
[----:B------:R-:W-:Y:S05]  /*1d500*/  BRA `(.L_x_421) ;  /* 0xfffffff800fc7947 */ /* 0x000fea000383ffff */
.L_x_413:
[----:B0-----:R0:W1:Y:S02]  /*1d510*/  SYNCS.PHASECHK.TRANS64.TRYWAIT P0, [R5+URZ], R2 ;  /* 0x00000002050075a7 */ /* 0x001064000800017f */
[----:B-1----:R-:W-:Y:S05]  /*1d520*/  @!P0 NANOSLEEP.SYNCS 0x989680 ;  /* 0x009896800000895d */ /* 0x002fea0003900000 */
[----:B------:R-:W1:Y:S02]  /*1d530*/  @!P0 SYNCS.PHASECHK.TRANS64 P0, [R5+URZ], R2 ;  /* 0x00000002050085a7 */ /* 0x000e64000800007f */
[----:B-1----:R-:W-:Y:S05]  /*1d540*/  @!P0 BRA `(.L_x_413) ;  /* 0xfffffffc00f08947 */ /* 0x002fea000383ffff */
[----:B------:R-:W-:Y:S05]  /*1d550*/  BRA `(.L_x_422) ;  /* 0xfffffffc00407947 */ /* 0x000fea000383ffff */
.L_x_423:
[----:B------:R-:W-:-:S00]  /*1d560*/  BRA `(.L_x_423) ;  /* 0xfffffffc00fc7947 */ /* 0x000fc0000383ffff */
[----:B------:R-:W-:-:S00]  /*1d570*/  NOP ;  /* 0x0000000000007918 */ /* 0x000fc00000000000 */
        /* <DEDUP_REMOVED lines=8> */
.L_x_424:


//--------------------- .nv.shared._ZN7cutlass13device_kernelINS_4gemm6kernel13GemmUniversalIN4cute5tupleIJiiiiEEENS1_10collective13CollectiveMmaINS1_37MainloopSm90TmaGmmaWarpSpecializedFP8ILi2ENS5_IJNS4_1CILi2EEENSA_ILi1EEESC_EEENS1_35KernelTmaWarpSpecializedCooperativeEEENS5_IJNSA_ILi256EEENSA_ILi176EEESG_EEENS_12float_e4m3_tENS5_IJlSC_lEEESJ_SK_NS4_8TiledMMAINS4_8MMA_AtomIJNS4_4SM904GMMA30MMA_64x16x32_F32E4M3E4M3_SS_TNILNSO_7ScaleInE1ELSQ_1EEEEEENS4_6LayoutISD_NS5_IJSC_NSA_ILi0EEESU_EEEEENS5_IJNS4_10UnderscoreESX_SX_EEEEENS4_13SM90_TMA_LOADENS4_14ComposedLayoutINS4_7SwizzleILi3ELi4ELi3EEENS4_18smem_ptr_flag_bitsILi8EEENST_INS5_IJNSA_ILi8EEENSA_ILi128EEEEEENS5_IJS17_SC_EEEEEEEvNS4_8identityENS4_23SM90_TMA_LOAD_MULTICASTES1B_vS1C_EENS_8epilogue10collective6detail29Sm90TmaWarpSpecializedAdapterINS1G_15DefaultEpilogueISJ_SK_SK_NS1F_6thread17LinearCombinationISJ_Li1EffLNS1K_9ScaleType4KindE0ELNS_15FloatRoundStyleE2ESJ_EENS1_15EpilogueDefaultEEEEEvvEEEEvNT_6ParamsE --------------------------
	.section	.nv.shared._ZN7cutlass13device_kernelINS_4gemm6kernel13GemmUniversalIN4cute5tupleIJiiiiEEENS1_10collective13CollectiveMmaINS1_37MainloopSm90TmaGmmaWarpSpecializedFP8ILi2ENS5_IJNS4_1CILi2EEENSA_ILi1EEESC_EEENS1_35KernelTmaWarpSpecializedCooperativeEEENS5_IJNSA_ILi256EEENSA_ILi176EEESG_EEENS_12float_e4m3_tENS5_IJlSC_lEEESJ_SK_NS4_8TiledMMAINS4_8MMA_AtomIJNS4_4SM904GMMA30MMA_64x16x32_F32E4M3E4M3_SS_TNILNSO_7ScaleInE1ELSQ_1EEEEEENS4_6LayoutISD_NS5_IJSC_NSA_ILi0EEESU_EEEEENS5_IJNS4_10UnderscoreESX_SX_EEEEENS4_13SM90_TMA_LOADENS4_14ComposedLayoutINS4_7SwizzleILi3ELi4ELi3EEENS4_18smem_ptr_flag_bitsILi8EEENST_INS5_IJNSA_ILi8EEENSA_ILi128EEEEEENS5_IJS17_SC_EEEEEEEvNS4_8identityENS4_23SM90_TMA_LOAD_MULTICASTES1B_vS1C_EENS_8epilogue10collective6detail29Sm90TmaWarpSpecializedAdapterINS1G_15DefaultEpilogueISJ_SK_SK_NS1F_6thread17LinearCombinationISJ_Li1EffLNS1K_9ScaleType4KindE0ELNS_15FloatRoundStyleE2ESJ_EENS1_15EpilogueDefaultEEEEEvvEEEEvNT_6ParamsE,"aw",@nobits
	.sectionflags	@""
	.align	16
	.zero		1024


//--------------------- .nv.shared.reserved.0     --------------------------
	.section	.nv.shared.reserved.0,"aw",@nobits
	.weak		__nv_reservedSMEM_offset_0_alias
	.size		__nv_reservedSMEM_offset_0_alias, 0, 0
	.other		__nv_reservedSMEM_offset_0_alias,@"STO_CUDA_RESERVED_SHARED STV_DEFAULT"
__nv_reservedSMEM_offset_0_alias:
	.zero		0


//--------------------- .nv.global                --------------------------
	.section	.nv.global,"aw",@nobits
.nv.global:
	.type		_ZN39_INTERNAL_12fdcb7e_4_k_cu_40d5a755_73624cute1_E,@object
	.size		_ZN39_INTERNAL_12fdcb7e_4_k_cu_40d5a755_73624cute1_E,(_ZN39_INTERNAL_12fdcb7e_4_k_cu_40d5a755_73624cuda3std3__45__cpo6cbeginE - _ZN39_INTERNAL_12fdcb7e_4_k_cu_40d5a755_73624cute1_E)
_ZN39_INTERNAL_12fdcb7e_4_k_cu_40d5a755_73624cute1_E:
	.zero		1
	.type		_ZN39_INTERNAL_12fdcb7e_4_k_cu_40d5a755_73624cuda3std3__45__cpo6cbeginE,@object
	.size		_ZN39_INTERNAL_12fdcb7e_4_k_cu_40d5a755_73624cuda3std3__45__cpo6cbeginE,(_ZN39_INTERNAL_12fdcb7e_4_k_cu_40d5a755_73624cuda3std3__48in_placeE - _ZN39_INTERNAL_12fdcb7e_4_k_cu_40d5a755_73624cuda3std3__45__cpo6cbeginE)
_ZN39_INTERNAL_12fdcb7e_4_k_cu_40d5a755_73624cuda3std3__45__cpo6cbeginE:
	.zero		1
	.type		_ZN39_INTERNAL_12fdcb7e_4_k_cu_40d5a755_73624cuda3std3__48in_placeE,@object
	.size		_ZN39_INTERNAL_12fdcb7e_4_k_cu_40d5a755_73624cuda3std3__48in_placeE,(_ZN39_INTERNAL_12fdcb7e_4_k_cu_40d5a755_73624cuda3std6ranges3__45__cpo9iter_moveE - _ZN39_INTERNAL_12fdcb7e_4_k_cu_40d5a755_73624cuda3std3__48in_placeE)
_ZN39_INTERNAL_12fdcb7e_4_k_cu_40d5a755_73624cuda3std3__48in_placeE:
	.zero		1
	.type		_ZN39_INTERNAL_12fdcb7e_4_k_cu_40d5a755_73624cuda3std6ranges3__45__cpo9iter_moveE,@object
	.size		_ZN39_INTERNAL_12fdcb7e_4_k_cu_40d5a755_73624cuda3std6ranges3__45__cpo9iter_moveE,(_ZN39_INTERNAL_12fdcb7e_4_k_cu_40d5a755_73624cuda3std3__45__cpo5beginE - _ZN39_INTERNAL_12fdcb7e_4_k_cu_40d5a755_73624cuda3std6ranges3__45__cpo9iter_moveE)
_ZN39_INTERNAL_12fdcb7e_4_k_cu_40d5a755_73624cuda3std6ranges3__45__cpo9iter_moveE:
	.zero		1
	.type		_ZN39_INTERNAL_12fdcb7e_4_k_cu_40d5a755_73624cuda3std3__45__cpo5beginE,@object
	.size		_ZN39_INTERNAL_12fdcb7e_4_k_cu_40d5a755_73624cuda3std3__45__cpo5beginE,(_ZN39_INTERNAL_12fdcb7e_4_k_cu_40d5a755_73624cuda3std3__441_GLOBAL__N__12fdcb7e_4_k_cu_40d5a755_73626ignoreE - _ZN39_INTERNAL_12fdcb7e_4_k_cu_40d5a755_73624cuda3std3__45__cpo5beginE)
_ZN39_INTERNAL_12fdcb7e_4_k_cu_40d5a755_73624cuda3std3__45__cpo5beginE:
	.zero		1
	.type		_ZN39_INTERNAL_12fdcb7e_4_k_cu_40d5a755_73624cuda3std3__441_GLOBAL__N__12fdcb7e_4_k_cu_40d5a755_73626ignoreE,@object
	.size		_ZN39_INTERNAL_12fdcb7e_4_k_cu_40d5a755_73624cuda3std3__441_GLOBAL__N__12fdcb7e_4_k_cu_40d5a755_73626ignoreE,(_ZN39_INTERNAL_12fdcb7e_4_k_cu_40d5a755_73624cute7productE - _ZN39_INTERNAL_12fdcb7e_4_k_cu_40d5a755_73624cuda3std3__441_GLOBAL__N__12fdcb7e_4_k_cu_40d5a755_73626ignoreE)
_ZN39_INTERNAL_12fdcb7e_4_k_cu_40d5a755_73624cuda3std3__441_GLOBAL__N__12fdcb7e_4_k_cu_40d5a755_73626ignoreE:
	.zero		1
	.type		_ZN39_INTERNAL_12fdcb7e_4_k_cu_40d5a755_73624cute7productE,@object
	.size		_ZN39_INTERNAL_12fdcb7e_4_k_cu_40d5a755_73624cute7productE,(_ZN39_INTERNAL_12fdcb7e_4_k_cu_40d5a755_73624cuda3std3__45__cpo3endE - _ZN39_INTERNAL_12fdcb7e_4_k_cu_40d5a755_73624cute7productE)
_ZN39_INTERNAL_12fdcb7e_4_k_cu_40d5a755_73624cute7productE:
	.zero		1
	.type		_ZN39_INTERNAL_12fdcb7e_4_k_cu_40d5a755_73624cuda3std3__45__cpo3endE,@object
	.size		_ZN39_INTERNAL_12fdcb7e_4_k_cu_40d5a755_73624cuda3std3__45__cpo3endE,(_ZN39_INTERNAL_12fdcb7e_4_k_cu_40d5a755_73624cuda3std3__419piecewise_constructE - _ZN39_INTERNAL_12fdcb7e_4_k_cu_40d5a755_73624cuda3std3__45__cpo3endE)
_ZN39_INTERNAL_12fdcb7e_4_k_cu_40d5a755_73624cuda3std3__45__cpo3endE:
	.zero		1
	.type		_ZN39_INTERNAL_12fdcb7e_4_k_cu_40d5a755_73624cuda3std3__419piecewise_constructE,@object
	.size		_ZN39_INTERNAL_12fdcb7e_4_k_cu_40d5a755_73624cuda3std3__419piecewise_constructE,(_ZN39_INTERNAL_12fdcb7e_4_k_cu_40d5a755_73624cuda3std3__45__cpo4cendE - _ZN39_INTERNAL_12fdcb7e_4_k_cu_40d5a755_73624cuda3std3__419piecewise_constructE)
_ZN39_INTERNAL_12fdcb7e_4_k_cu_40d5a755_73624cuda3std3__419piecewise_constructE:
	.zero		1
	.type		_ZN39_INTERNAL_12fdcb7e_4_k_cu_40d5a755_73624cuda3std3__45__cpo4cendE,@object
	.size		_ZN39_INTERNAL_12fdcb7e_4_k_cu_40d5a755_73624cuda3std3__45__cpo4cendE,(_ZN39_INTERNAL_12fdcb7e_4_k_cu_40d5a755_73624cuda3std6ranges3__45__cpo4swapE - _ZN39_INTERNAL_12fdcb7e_4_k_cu_40d5a755_73624cuda3std3__45__cpo4cendE)
_ZN39_INTERNAL_12fdcb7e_4_k_cu_40d5a755_73624cuda3std3__45__cpo4cendE:
	.zero		1
	.type		_ZN39_INTERNAL_12fdcb7e_4_k_cu_40d5a755_73624cuda3std6ranges3__45__cpo4swapE,@object
	.size		_ZN39_INTERNAL_12fdcb7e_4_k_cu_40d5a755_73624cuda3std6ranges3__45__cpo4swapE,(.L_7 - _ZN39_INTERNAL_12fdcb7e_4_k_cu_40d5a755_73624cuda3std6ranges3__45__cpo4swapE)
_ZN39_INTERNAL_12fdcb7e_4_k_cu_40d5a755_73624cuda3std6ranges3__45__cpo4swapE:
	.zero		1
.L_7:


//--------------------- .nv.constant0._ZN7cutlass13device_kernelINS_4gemm6kernel13GemmUniversalIN4cute5tupleIJiiiiEEENS1_10collective13CollectiveMmaINS1_37MainloopSm90TmaGmmaWarpSpecializedFP8ILi2ENS5_IJNS4_1CILi2EEENSA_ILi1EEESC_EEENS1_35KernelTmaWarpSpecializedCooperativeEEENS5_IJNSA_ILi256EEENSA_ILi176EEESG_EEENS_12float_e4m3_tENS5_IJlSC_lEEESJ_SK_NS4_8TiledMMAINS4_8MMA_AtomIJNS4_4SM904GMMA30MMA_64x16x32_F32E4M3E4M3_SS_TNILNSO_7ScaleInE1ELSQ_1EEEEEENS4_6LayoutISD_NS5_IJSC_NSA_ILi0EEESU_EEEEENS5_IJNS4_10UnderscoreESX_SX_EEEEENS4_13SM90_TMA_LOADENS4_14ComposedLayoutINS4_7SwizzleILi3ELi4ELi3EEENS4_18smem_ptr_flag_bitsILi8EEENST_INS5_IJNSA_ILi8EEENSA_ILi128EEEEEENS5_IJS17_SC_EEEEEEEvNS4_8identityENS4_23SM90_TMA_LOAD_MULTICASTES1B_vS1C_EENS_8epilogue10collective6detail29Sm90TmaWarpSpecializedAdapterINS1G_15DefaultEpilogueISJ_SK_SK_NS1F_6thread17LinearCombinationISJ_Li1EffLNS1K_9ScaleType4KindE0ELNS_15FloatRoundStyleE2ESJ_EENS1_15EpilogueDefaultEEEEEvvEEEEvNT_6ParamsE --------------------------
	.section	.nv.constant0._ZN7cutlass13device_kernelINS_4gemm6kernel13GemmUniversalIN4cute5tupleIJiiiiEEENS1_10collective13CollectiveMmaINS1_37MainloopSm90TmaGmmaWarpSpecializedFP8ILi2ENS5_IJNS4_1CILi2EEENSA_ILi1EEESC_EEENS1_35KernelTmaWarpSpecializedCooperativeEEENS5_IJNSA_ILi256EEENSA_ILi176EEESG_EEENS_12float_e4m3_tENS5_IJlSC_lEEESJ_SK_NS4_8TiledMMAINS4_8MMA_AtomIJNS4_4SM904GMMA30MMA_64x16x32_F32E4M3E4M3_SS_TNILNSO_7ScaleInE1ELSQ_1EEEEEENS4_6LayoutISD_NS5_IJSC_NSA_ILi0EEESU_EEEEENS5_IJNS4_10UnderscoreESX_SX_EEEEENS4_13SM90_TMA_LOADENS4_14ComposedLayoutINS4_7SwizzleILi3ELi4ELi3EEENS4_18smem_ptr_flag_bitsILi8EEENST_INS5_IJNSA_ILi8EEENSA_ILi128EEEEEENS5_IJS17_SC_EEEEEEEvNS4_8identityENS4_23SM90_TMA_LOAD_MULTICASTES1B_vS1C_EENS_8epilogue10collective6detail29Sm90TmaWarpSpecializedAdapterINS1G_15DefaultEpilogueISJ_SK_SK_NS1F_6thread17LinearCombinationISJ_Li1EffLNS1K_9ScaleType4KindE0ELNS_15FloatRoundStyleE2ESJ_EENS1_15EpilogueDefaultEEEEEvvEEEEvNT_6ParamsE,"a",@progbits
	.sectionflags	@""
	.align	4
.nv.constant0._ZN7cutlass13device_kernelINS_4gemm6kernel13GemmUniversalIN4cute5tupleIJiiiiEEENS1_10collective13CollectiveMmaINS1_37MainloopSm90TmaGmmaWarpSpecializedFP8ILi2ENS5_IJNS4_1CILi2EEENSA_ILi1EEESC_EEENS1_35KernelTmaWarpSpecializedCooperativeEEENS5_IJNSA_ILi256EEENSA_ILi176EEESG_EEENS_12float_e4m3_tENS5_IJlSC_lEEESJ_SK_NS4_8TiledMMAINS4_8MMA_AtomIJNS4_4SM904GMMA30MMA_64x16x32_F32E4M3E4M3_SS_TNILNSO_7ScaleInE1ELSQ_1EEEEEENS4_6LayoutISD_NS5_IJSC_NSA_ILi0EEESU_EEEEENS5_IJNS4_10UnderscoreESX_SX_EEEEENS4_13SM90_TMA_LOADENS4_14ComposedLayoutINS4_7SwizzleILi3ELi4ELi3EEENS4_18smem_ptr_flag_bitsILi8EEENST_INS5_IJNSA_ILi8EEENSA_ILi128EEEEEENS5_IJS17_SC_EEEEEEEvNS4_8identityENS4_23SM90_TMA_LOAD_MULTICASTES1B_vS1C_EENS_8epilogue10collective6detail29Sm90TmaWarpSpecializedAdapterINS1G_15DefaultEpilogueISJ_SK_SK_NS1F_6thread17LinearCombinationISJ_Li1EffLNS1K_9ScaleType4KindE0ELNS_15FloatRoundStyleE2ESJ_EENS1_15EpilogueDefaultEEEEEvvEEEEvNT_6ParamsE:
	.zero		1664


//--------------------- SYMBOLS --------------------------

	.type		.nv.reservedSmem.offset0,@object
	.size		.nv.reservedSmem.offset0,0x4
